	.target	sm_100a

	.elftype	@"ET_EXEC"


//--------------------- .note.nv.tkinfo           --------------------------
	.section	.note.nv.tkinfo,"",@"SHT_NOTE"
	.sectionflags	@"SHF_NOTE_NV_TKINFO"
	.tkinfo
        /*0018*/ 	.word	0x00000002
        /*0030*/ 	.string	""
        /*0030*/ 	.string	"ptxas"
        /*0030*/ 	.string	"Cuda compilation tools, release 13.0, V13.0.88"
        /*0030*/ 	.string	"Build cuda_13.0.r13.0/compiler.36424714_0"
        /*0030*/ 	.string	"-arch sm_100a -m 64 "



//--------------------- .note.nv.cuinfo           --------------------------
	.section	.note.nv.cuinfo,"",@"SHT_NOTE"
	.sectionflags	@"SHF_NOTE_NV_CUINFO"
        /*0018*/ 	.short	0x0002
        /*001a*/ 	.short	0x0064
        /*001c*/ 	.short	0x0082
	.zero		2


//--------------------- .nv.info                  --------------------------
	.section	.nv.info,"",@"SHT_CUDA_INFO"
	.align	4


	//----- nvinfo : EIATTR_REGCOUNT
	.align		4
        /*0000*/ 	.byte	0x04, 0x2f
        /*0002*/ 	.short	(.L_20 - .L_19)
	.align		4
.L_19:
        /*0004*/ 	.word	index@(_ZN7cutlass13device_kernelINS_4gemm6kernel13GemmUniversalIN4cute5tupleIJiiiiEEENS1_10collective13CollectiveMmaINS1_35MainloopSm100TmaUmmaWarpSpecializedILi16ELi2ELi4ENS5_IJNS4_1CILi2EEENSA_ILi1EEESC_EEEEENS5_IJNSA_ILi128EEENSA_ILi256EEENSA_ILi64EEEEEEaNS5_IJlSC_lEEEaSJ_NS4_8TiledMMAINS4_8MMA_AtomIJNS4_21SM100_MMA_S8_2x1SM_SSIaaiLi128ELi256ELNS4_4UMMA5MajorE0ELSO_0ELNSN_8SaturateE0EEEEEENS4_6LayoutINS5_IJSC_SC_SC_EEENS5_IJNSA_ILi0EEESU_SU_EEEEENS5_IJNS4_10UnderscoreESX_SX_EEEEENS4_18SM100_TMA_2SM_LOADENS4_14ComposedLayoutINS4_7SwizzleILi2ELi4ELi3EEENS4_18smem_ptr_flag_bitsILi8EEENSS_INS5_IJNSA_ILi8EEESH_EEENS5_IJSH_SC_EEEEEEEvNS4_8identityES10_S1A_vS1B_EENS_8epilogue10collective18CollectiveEpilogueINS1D_23Sm100TmaWarpSpecializedILi4ELi2ELi32ELb0ELb0EEEJNS5_IJSH_SG_SH_EEENS5_IJNSS_ISH_SC_EENSS_INS5_IJNSA_ILi32EEESB_EEENS5_IJSC_SF_EEEEEEEEaSJ_aSJ_NS1D_6fusion15FusionCallbacksIS1H_NS1P_17LinearCombinationIaiaiLNS_15FloatRoundStyleE2EEES1I_S1O_JEEENS4_5SM1004TMEM4LOAD26SM100_TMEM_LOAD_32dp32b32xENS4_13SM90_TMA_LOADENS11_INS12_ILi1ELi4ELi3EEES15_NSS_INS5_IJS16_S1K_EEENS5_IJS1K_SC_EEEEEEENS4_39AutoVectorizingCopyWithAssumedAlignmentILi128EEENS4_14SM90_TMA_STOREES24_S26_S26_EEEvvEEEEvNT_6ParamsE)
        /*0008*/ 	.word	0x0000007a


	//----- nvinfo : EIATTR_FRAME_SIZE
	.align		4
.L_20:
        /*000c*/ 	.byte	0x04, 0x11
        /*000e*/ 	.short	(.L_22 - .L_21)
	.align		4
.L_21:
        /*0010*/ 	.word	index@($__internal_2_$__cuda_sm10x_tcgen05_guardrail_trap_unallocated_columns_being_dealloced)
        /*0014*/ 	.word	0x00000000


	//----- nvinfo : EIATTR_FRAME_SIZE
	.align		4
.L_22:
        /*0018*/ 	.byte	0x04, 0x11
        /*001a*/ 	.short	(.L_24 - .L_23)
	.align		4
.L_23:
        /*001c*/ 	.word	index@($__internal_1_$__cuda_sm10x_tcgen05_guardrail_trap_phase_invalid_during_alloc)
        /*0020*/ 	.word	0x00000000


	//----- nvinfo : EIATTR_FRAME_SIZE
	.align		4
.L_24:
        /*0024*/ 	.byte	0x04, 0x11
        /*0026*/ 	.short	(.L_26 - .L_25)
	.align		4
.L_25:
        /*0028*/ 	.word	index@($__internal_0_$__cuda_sm10x_tcgen05_guardrail_trap_col_being_dealloced_not_returned_by_alloc)
        /*002c*/ 	.word	0x00000000


	//----- nvinfo : EIATTR_FRAME_SIZE
	.align		4
.L_26:
        /*0030*/ 	.byte	0x04, 0x11
        /*0032*/ 	.short	(.L_28 - .L_27)
	.align		4
.L_27:
        /*0034*/ 	.word	index@(_ZN7cutlass13device_kernelINS_4gemm6kernel13GemmUniversalIN4cute5tupleIJiiiiEEENS1_10collective13CollectiveMmaINS1_35MainloopSm100TmaUmmaWarpSpecializedILi16ELi2ELi4ENS5_IJNS4_1CILi2EEENSA_ILi1EEESC_EEEEENS5_IJNSA_ILi128EEENSA_ILi256EEENSA_ILi64EEEEEEaNS5_IJlSC_lEEEaSJ_NS4_8TiledMMAINS4_8MMA_AtomIJNS4_21SM100_MMA_S8_2x1SM_SSIaaiLi128ELi256ELNS4_4UMMA5MajorE0ELSO_0ELNSN_8SaturateE0EEEEEENS4_6LayoutINS5_IJSC_SC_SC_EEENS5_IJNSA_ILi0EEESU_SU_EEEEENS5_IJNS4_10UnderscoreESX_SX_EEEEENS4_18SM100_TMA_2SM_LOADENS4_14ComposedLayoutINS4_7SwizzleILi2ELi4ELi3EEENS4_18smem_ptr_flag_bitsILi8EEENSS_INS5_IJNSA_ILi8EEESH_EEENS5_IJSH_SC_EEEEEEEvNS4_8identityES10_S1A_vS1B_EENS_8epilogue10collective18CollectiveEpilogueINS1D_23Sm100TmaWarpSpecializedILi4ELi2ELi32ELb0ELb0EEEJNS5_IJSH_SG_SH_EEENS5_IJNSS_ISH_SC_EENSS_INS5_IJNSA_ILi32EEESB_EEENS5_IJSC_SF_EEEEEEEEaSJ_aSJ_NS1D_6fusion15FusionCallbacksIS1H_NS1P_17LinearCombinationIaiaiLNS_15FloatRoundStyleE2EEES1I_S1O_JEEENS4_5SM1004TMEM4LOAD26SM100_TMEM_LOAD_32dp32b32xENS4_13SM90_TMA_LOADENS11_INS12_ILi1ELi4ELi3EEES15_NSS_INS5_IJS16_S1K_EEENS5_IJS1K_SC_EEEEEEENS4_39AutoVectorizingCopyWithAssumedAlignmentILi128EEENS4_14SM90_TMA_STOREES24_S26_S26_EEEvvEEEEvNT_6ParamsE)
        /*0038*/ 	.word	0x00000000


	//----- nvinfo : EIATTR_MIN_STACK_SIZE
	.align		4
.L_28:
        /*003c*/ 	.byte	0x04, 0x12
        /*003e*/ 	.short	(.L_30 - .L_29)
	.align		4
.L_29:
        /*0040*/ 	.word	index@(_ZN7cutlass13device_kernelINS_4gemm6kernel13GemmUniversalIN4cute5tupleIJiiiiEEENS1_10collective13CollectiveMmaINS1_35MainloopSm100TmaUmmaWarpSpecializedILi16ELi2ELi4ENS5_IJNS4_1CILi2EEENSA_ILi1EEESC_EEEEENS5_IJNSA_ILi128EEENSA_ILi256EEENSA_ILi64EEEEEEaNS5_IJlSC_lEEEaSJ_NS4_8TiledMMAINS4_8MMA_AtomIJNS4_21SM100_MMA_S8_2x1SM_SSIaaiLi128ELi256ELNS4_4UMMA5MajorE0ELSO_0ELNSN_8SaturateE0EEEEEENS4_6LayoutINS5_IJSC_SC_SC_EEENS5_IJNSA_ILi0EEESU_SU_EEEEENS5_IJNS4_10UnderscoreESX_SX_EEEEENS4_18SM100_TMA_2SM_LOADENS4_14ComposedLayoutINS4_7SwizzleILi2ELi4ELi3EEENS4_18smem_ptr_flag_bitsILi8EEENSS_INS5_IJNSA_ILi8EEESH_EEENS5_IJSH_SC_EEEEEEEvNS4_8identityES10_S1A_vS1B_EENS_8epilogue10collective18CollectiveEpilogueINS1D_23Sm100TmaWarpSpecializedILi4ELi2ELi32ELb0ELb0EEEJNS5_IJSH_SG_SH_EEENS5_IJNSS_ISH_SC_EENSS_INS5_IJNSA_ILi32EEESB_EEENS5_IJSC_SF_EEEEEEEEaSJ_aSJ_NS1D_6fusion15FusionCallbacksIS1H_NS1P_17LinearCombinationIaiaiLNS_15FloatRoundStyleE2EEES1I_S1O_JEEENS4_5SM1004TMEM4LOAD26SM100_TMEM_LOAD_32dp32b32xENS4_13SM90_TMA_LOADENS11_INS12_ILi1ELi4ELi3EEES15_NSS_INS5_IJS16_S1K_EEENS5_IJS1K_SC_EEEEEEENS4_39AutoVectorizingCopyWithAssumedAlignmentILi128EEENS4_14SM90_TMA_STOREES24_S26_S26_EEEvvEEEEvNT_6ParamsE)
        /*0044*/ 	.word	0x00000000
.L_30:


//--------------------- .nv.compat                --------------------------
	.section	.nv.compat,"",@"SHT_CUDA_COMPAT_INFO"
	.align	4
        /*0000*/ 	.byte	0x02, 0x09, 0x01, 0x00, 0x02, 0x02, 0x03, 0x00, 0x02, 0x05, 0x06, 0x00, 0x03, 0x07, 0x01, 0x01
        /*0010*/ 	.byte	0x02, 0x03, 0x01, 0x00, 0x02, 0x06, 0x01, 0x00, 0x04, 0x0b, 0x08, 0x00, 0x01, 0x00, 0x00, 0x00
        /*0020*/ 	.byte	0x00, 0x00, 0x00, 0x00


//--------------------- .nv.info._ZN7cutlass13device_kernelINS_4gemm6kernel13GemmUniversalIN4cute5tupleIJiiiiEEENS1_10collective13CollectiveMmaINS1_35MainloopSm100TmaUmmaWarpSpecializedILi16ELi2ELi4ENS5_IJNS4_1CILi2EEENSA_ILi1EEESC_EEEEENS5_IJNSA_ILi128EEENSA_ILi256EEENSA_ILi64EEEEEEaNS5_IJlSC_lEEEaSJ_NS4_8TiledMMAINS4_8MMA_AtomIJNS4_21SM100_MMA_S8_2x1SM_SSIaaiLi128ELi256ELNS4_4UMMA5MajorE0ELSO_0ELNSN_8SaturateE0EEEEEENS4_6LayoutINS5_IJSC_SC_SC_EEENS5_IJNSA_ILi0EEESU_SU_EEEEENS5_IJNS4_10UnderscoreESX_SX_EEEEENS4_18SM100_TMA_2SM_LOADENS4_14ComposedLayoutINS4_7SwizzleILi2ELi4ELi3EEENS4_18smem_ptr_flag_bitsILi8EEENSS_INS5_IJNSA_ILi8EEESH_EEENS5_IJSH_SC_EEEEEEEvNS4_8identityES10_S1A_vS1B_EENS_8epilogue10collective18CollectiveEpilogueINS1D_23Sm100TmaWarpSpecializedILi4ELi2ELi32ELb0ELb0EEEJNS5_IJSH_SG_SH_EEENS5_IJNSS_ISH_SC_EENSS_INS5_IJNSA_ILi32EEESB_EEENS5_IJSC_SF_EEEEEEEEaSJ_aSJ_NS1D_6fusion15FusionCallbacksIS1H_NS1P_17LinearCombinationIaiaiLNS_15FloatRoundStyleE2EEES1I_S1O_JEEENS4_5SM1004TMEM4LOAD26SM100_TMEM_LOAD_32dp32b32xENS4_13SM90_TMA_LOADENS11_INS12_ILi1ELi4ELi3EEES15_NSS_INS5_IJS16_S1K_EEENS5_IJS1K_SC_EEEEEEENS4_39AutoVectorizingCopyWithAssumedAlignmentILi128EEENS4_14SM90_TMA_STOREES24_S26_S26_EEEvvEEEEvNT_6ParamsE --------------------------
	.section	.nv.info._ZN7cutlass13device_kernelINS_4gemm6kernel13GemmUniversalIN4cute5tupleIJiiiiEEENS1_10collective13CollectiveMmaINS1_35MainloopSm100TmaUmmaWarpSpecializedILi16ELi2ELi4ENS5_IJNS4_1CILi2EEENSA_ILi1EEESC_EEEEENS5_IJNSA_ILi128EEENSA_ILi256EEENSA_ILi64EEEEEEaNS5_IJlSC_lEEEaSJ_NS4_8TiledMMAINS4_8MMA_AtomIJNS4_21SM100_MMA_S8_2x1SM_SSIaaiLi128ELi256ELNS4_4UMMA5MajorE0ELSO_0ELNSN_8SaturateE0EEEEEENS4_6LayoutINS5_IJSC_SC_SC_EEENS5_IJNSA_ILi0EEESU_SU_EEEEENS5_IJNS4_10UnderscoreESX_SX_EEEEENS4_18SM100_TMA_2SM_LOADENS4_14ComposedLayoutINS4_7SwizzleILi2ELi4ELi3EEENS4_18smem_ptr_flag_bitsILi8EEENSS_INS5_IJNSA_ILi8EEESH_EEENS5_IJSH_SC_EEEEEEEvNS4_8identityES10_S1A_vS1B_EENS_8epilogue10collective18CollectiveEpilogueINS1D_23Sm100TmaWarpSpecializedILi4ELi2ELi32ELb0ELb0EEEJNS5_IJSH_SG_SH_EEENS5_IJNSS_ISH_SC_EENSS_INS5_IJNSA_ILi32EEESB_EEENS5_IJSC_SF_EEEEEEEEaSJ_aSJ_NS1D_6fusion15FusionCallbacksIS1H_NS1P_17LinearCombinationIaiaiLNS_15FloatRoundStyleE2EEES1I_S1O_JEEENS4_5SM1004TMEM4LOAD26SM100_TMEM_LOAD_32dp32b32xENS4_13SM90_TMA_LOADENS11_INS12_ILi1ELi4ELi3EEES15_NSS_INS5_IJS16_S1K_EEENS5_IJS1K_SC_EEEEEEENS4_39AutoVectorizingCopyWithAssumedAlignmentILi128EEENS4_14SM90_TMA_STOREES24_S26_S26_EEEvvEEEEvNT_6ParamsE,"",@"SHT_CUDA_INFO"
	.sectionflags	@""
	.align	4


	//----- nvinfo : EIATTR_CUDA_API_VERSION
	.align		4
        /*0000*/ 	.byte	0x04, 0x37
        /*0002*/ 	.short	(.L_32 - .L_31)
.L_31:
        /*0004*/ 	.word	0x00000082


	//----- nvinfo : EIATTR_KPARAM_INFO
	.align		4
.L_32:
        /*0008*/ 	.byte	0x04, 0x17
        /*000a*/ 	.short	(.L_34 - .L_33)
.L_33:
        /*000c*/ 	.word	0x00000000
        /*0010*/ 	.short	0x0000
        /*0012*/ 	.short	0x0000
        /*0014*/ 	.byte	0x00, 0xf0, 0x01, 0x20


	//----- nvinfo : EIATTR_AT_ENTRY_FRAGMENTS
	.align		4
.L_34:
        /*0018*/ 	.byte	0x04, 0x4f
        /*001a*/ 	.short	(.L_36 - .L_35)


	//   ....[0]....
.L_35:
        /*001c*/ 	.word	0x00000007


	//----- nvinfo : EIATTR_RESERVED_SMEM_USED
	.align		4
.L_36:
        /*0020*/ 	.byte	0x01, 0x41
	.zero		2


	//----- nvinfo : EIATTR_SPARSE_MMA_MASK
	.align		4
        /*0024*/ 	.byte	0x03, 0x50
        /*0026*/ 	.short	0x0000


	//----- nvinfo : EIATTR_TCGEN05_2CTA_USED
	.align		4
        /*0028*/ 	.byte	0x01, 0x52
	.zero		2


	//----- nvinfo : EIATTR_MAXREG_COUNT
	.align		4
        /*002c*/ 	.byte	0x03, 0x1b
        /*002e*/ 	.short	0x00ff


	//----- nvinfo : EIATTR_NUM_BARRIERS
	.align		4
        /*0030*/ 	.byte	0x02, 0x4c
        /*0032*/ 	.byte	0x07
	.zero		1


	//----- nvinfo : EIATTR_EXTERNS
	.align		4
        /*0034*/ 	.byte	0x04, 0x0f
        /*0036*/ 	.short	(.L_38 - .L_37)


	//   ....[0]....
	.align		4
.L_37:
        /*0038*/ 	.word	index@(__assertfail)


	//----- nvinfo : EIATTR_MERCURY_ISA_VERSION
	.align		4
.L_38:
        /*003c*/ 	.byte	0x03, 0x5f
        /*003e*/ 	.short	0x0101


	//----- nvinfo : EIATTR_INT_WARP_WIDE_INSTR_OFFSETS
	.align		4
        /*0040*/ 	.byte	0x04, 0x31
        /*0042*/ 	.short	(.L_40 - .L_39)


	//   ....[0]....
.L_39:
        /*0044*/ 	.word	0x00000ec0


	//   ....[1]....
        /*0048*/ 	.word	0x00000f60


	//   ....[2]....
        /*004c*/ 	.word	0x000022c0


	//   ....[3]....
        /*0050*/ 	.word	0x00004780


	//   ....[4]....
        /*0054*/ 	.word	0x000047a0


	//   ....[5]....
        /*0058*/ 	.word	0x000047d0


	//   ....[6]....
        /*005c*/ 	.word	0x00005110


	//   ....[7]....
        /*0060*/ 	.word	0x00005130


	//   ....[8]....
        /*0064*/ 	.word	0x00005220


	//   ....[9]....
        /*0068*/ 	.word	0x000052e0


	//   ....[10]....
        /*006c*/ 	.word	0x00005300


	//   ....[11]....
        /*0070*/ 	.word	0x000053f0


	//   ....[12]....
        /*0074*/ 	.word	0x000054c0


	//   ....[13]....
        /*0078*/ 	.word	0x000054e0


	//   ....[14]....
        /*007c*/ 	.word	0x00005610


	//   ....[15]....
        /*0080*/ 	.word	0x00005790


	//   ....[16]....
        /*0084*/ 	.word	0x000057a0


	//   ....[17]....
        /*0088*/ 	.word	0x00005930


	//----- nvinfo : EIATTR_COOP_GROUP_MASK_REGIDS
	.align		4
.L_40:
        /*008c*/ 	.byte	0x04, 0x29
        /*008e*/ 	.short	(.L_42 - .L_41)


	//   ....[0]....
.L_41:
        /*0090*/ 	.word	0xffffffff


	//   ....[1]....
        /*0094*/ 	.word	0xffffffff


	//   ....[2]....
        /*0098*/ 	.word	0xffffffff


	//   ....[3]....
        /*009c*/ 	.word	0xffffffff


	//   ....[4]....
        /*00a0*/ 	.word	0xffffffff


	//   ....[5]....
        /*00a4*/ 	.word	0xffffffff


	//   ....[6]....
        /*00a8*/ 	.word	0xffffffff


	//   ....[7]....
        /*00ac*/ 	.word	0xffffffff


	//   ....[8]....
        /*00b0*/ 	.word	0xffffffff


	//   ....[9]....
        /*00b4*/ 	.word	0xffffffff


	//   ....[10]....
        /*00b8*/ 	.word	0xffffffff


	//   ....[11]....
        /*00bc*/ 	.word	0xffffffff


	//   ....[12]....
        /*00c0*/ 	.word	0xffffffff


	//   ....[13]....
        /*00c4*/ 	.word	0xffffffff


	//----- nvinfo : EIATTR_COOP_GROUP_INSTR_OFFSETS
	.align		4
.L_42:
        /*00c8*/ 	.byte	0x04, 0x28
        /*00ca*/ 	.short	(.L_44 - .L_43)


	//   ....[0]....
.L_43:
        /*00cc*/ 	.word	0x000000c0


	//   ....[1]....
        /*00d0*/ 	.word	0x00000500


	//   ....[2]....
        /*00d4*/ 	.word	0x00000830


	//   ....[3]....
        /*00d8*/ 	.word	0x000009c0


	//   ....[4]....
        /*00dc*/ 	.word	0x00000ab0


	//   ....[5]....
        /*00e0*/ 	.word	0x00000c10


	//   ....[6]....
        /*00e4*/ 	.word	0x00000da0


	//   ....[7]....
        /*00e8*/ 	.word	0x00000fe0


	//   ....[8]....
        /*00ec*/ 	.word	0x000021a0


	//   ....[9]....
        /*00f0*/ 	.word	0x00003640


	//   ....[10]....
        /*00f4*/ 	.word	0x00003b10


	//   ....[11]....
        /*00f8*/ 	.word	0x00003b40


	//   ....[12]....
        /*00fc*/ 	.word	0x00004680


	//   ....[13]....
        /*0100*/ 	.word	0x00004890


	//----- nvinfo : EIATTR_VRC_CTA_INIT_COUNT
	.align		4
.L_44:
        /*0104*/ 	.byte	0x02, 0x4a
        /*0106*/ 	.byte	0x80
	.zero		1


	//----- nvinfo : EIATTR_SYSCALL_OFFSETS
	.align		4
        /*0108*/ 	.byte	0x04, 0x46
        /*010a*/ 	.short	(.L_46 - .L_45)


	//   ....[0]....
.L_45:
        /*010c*/ 	.word	0x000063d0


	//   ....[1]....
        /*0110*/ 	.word	0x00006510


	//   ....[2]....
        /*0114*/ 	.word	0x00006cf0


	//   ....[3]....
        /*0118*/ 	.word	0x00007b00


	//   ....[4]....
        /*011c*/ 	.word	0x00008880


	//   ....[5]....
        /*0120*/ 	.word	0x00009620


	//----- nvinfo : EIATTR_MBARRIER_INSTR_OFFSETS
	.align		4
.L_46:
        /*0124*/ 	.byte	0x04, 0x39
        /*0126*/ 	.short	(.L_48 - .L_47)


	//   ....[0]....
.L_47:
        /*0128*/ 	.word	0x00000610
        /*012c*/ 	.word	0x000000ff
        /*0130*/ 	.word	0x00000000
        /*0134*/ 	.short	0x0100
        /*0136*/ 	.byte	0x08
	.zero		1


	//   ....[1]....
        /*0138*/ 	.word	0x00000620
        /*013c*/ 	.word	0x000000ff
        /*0140*/ 	.word	0x00000080
        /*0144*/ 	.short	0x0100
        /*0146*/ 	.byte	0x08
	.zero		1


	//   ....[2]....
        /*0148*/ 	.word	0x00000630
        /*014c*/ 	.word	0x000000ff
        /*0150*/ 	.word	0x00000008
        /*0154*/ 	.short	0x0100
        /*0156*/ 	.byte	0x08
	.zero		1


	//   ....[3]....
        /*0158*/ 	.word	0x00000640
        /*015c*/ 	.word	0x000000ff
        /*0160*/ 	.word	0x00000088
        /*0164*/ 	.short	0x0100
        /*0166*/ 	.byte	0x08
	.zero		1


	//   ....[4]....
        /*0168*/ 	.word	0x00000650
        /*016c*/ 	.word	0x000000ff
        /*0170*/ 	.word	0x00000010
        /*0174*/ 	.short	0x0100
        /*0176*/ 	.byte	0x08
	.zero		1


	//   ....[5]....
        /*0178*/ 	.word	0x00000660
        /*017c*/ 	.word	0x000000ff
        /*0180*/ 	.word	0x00000090
        /*0184*/ 	.short	0x0100
        /*0186*/ 	.byte	0x08
	.zero		1


	//   ....[6]....
        /*0188*/ 	.word	0x00000670
        /*018c*/ 	.word	0x000000ff
        /*0190*/ 	.word	0x00000018
        /*0194*/ 	.short	0x0100
        /*0196*/ 	.byte	0x08
	.zero		1


	//   ....[7]....
        /*0198*/ 	.word	0x00000680
        /*019c*/ 	.word	0x000000ff
        /*01a0*/ 	.word	0x00000098
        /*01a4*/ 	.short	0x0100
        /*01a6*/ 	.byte	0x08
	.zero		1


	//   ....[8]....
        /*01a8*/ 	.word	0x00000690
        /*01ac*/ 	.word	0x000000ff
        /*01b0*/ 	.word	0x00000020
        /*01b4*/ 	.short	0x0100
        /*01b6*/ 	.byte	0x08
	.zero		1


	//   ....[9]....
        /*01b8*/ 	.word	0x000006a0
        /*01bc*/ 	.word	0x000000ff
        /*01c0*/ 	.word	0x000000a0
        /*01c4*/ 	.short	0x0100
        /*01c6*/ 	.byte	0x08
	.zero		1


	//   ....[10]....
        /*01c8*/ 	.word	0x000006b0
        /*01cc*/ 	.word	0x000000ff
        /*01d0*/ 	.word	0x00000028
        /*01d4*/ 	.short	0x0100
        /*01d6*/ 	.byte	0x08
	.zero		1


	//   ....[11]....
        /*01d8*/ 	.word	0x000006c0
        /*01dc*/ 	.word	0x000000ff
        /*01e0*/ 	.word	0x000000a8
        /*01e4*/ 	.short	0x0100
        /*01e6*/ 	.byte	0x08
	.zero		1


	//   ....[12]....
        /*01e8*/ 	.word	0x000006d0
        /*01ec*/ 	.word	0x000000ff
        /*01f0*/ 	.word	0x00000030
        /*01f4*/ 	.short	0x0100
        /*01f6*/ 	.byte	0x08
	.zero		1


	//   ....[13]....
        /*01f8*/ 	.word	0x000006e0
        /*01fc*/ 	.word	0x000000ff
        /*0200*/ 	.word	0x000000b0
        /*0204*/ 	.short	0x0100
        /*0206*/ 	.byte	0x08
	.zero		1


	//   ....[14]....
        /*0208*/ 	.word	0x000006f0
        /*020c*/ 	.word	0x000000ff
        /*0210*/ 	.word	0x00000038
        /*0214*/ 	.short	0x0100
        /*0216*/ 	.byte	0x08
	.zero		1


	//   ....[15]....
        /*0218*/ 	.word	0x00000700
        /*021c*/ 	.word	0x000000ff
        /*0220*/ 	.word	0x000000b8
        /*0224*/ 	.short	0x0100
        /*0226*/ 	.byte	0x08
	.zero		1


	//   ....[16]....
        /*0228*/ 	.word	0x00000710
        /*022c*/ 	.word	0x000000ff
        /*0230*/ 	.word	0x00000040
        /*0234*/ 	.short	0x0100
        /*0236*/ 	.byte	0x08
	.zero		1


	//   ....[17]....
        /*0238*/ 	.word	0x00000720
        /*023c*/ 	.word	0x000000ff
        /*0240*/ 	.word	0x000000c0
        /*0244*/ 	.short	0x0100
        /*0246*/ 	.byte	0x08
	.zero		1


	//   ....[18]....
        /*0248*/ 	.word	0x00000730
        /*024c*/ 	.word	0x000000ff
        /*0250*/ 	.word	0x00000048
        /*0254*/ 	.short	0x0100
        /*0256*/ 	.byte	0x08
	.zero		1


	//   ....[19]....
        /*0258*/ 	.word	0x00000740
        /*025c*/ 	.word	0x000000ff
        /*0260*/ 	.word	0x000000c8
        /*0264*/ 	.short	0x0100
        /*0266*/ 	.byte	0x08
	.zero		1


	//   ....[20]....
        /*0268*/ 	.word	0x00000750
        /*026c*/ 	.word	0x000000ff
        /*0270*/ 	.word	0x00000050
        /*0274*/ 	.short	0x0100
        /*0276*/ 	.byte	0x08
	.zero		1


	//   ....[21]....
        /*0278*/ 	.word	0x00000760
        /*027c*/ 	.word	0x000000ff
        /*0280*/ 	.word	0x000000d0
        /*0284*/ 	.short	0x0100
        /*0286*/ 	.byte	0x08
	.zero		1


	//   ....[22]....
        /*0288*/ 	.word	0x00000770
        /*028c*/ 	.word	0x000000ff
        /*0290*/ 	.word	0x00000058
        /*0294*/ 	.short	0x0100
        /*0296*/ 	.byte	0x08
	.zero		1


	//   ....[23]....
        /*0298*/ 	.word	0x00000780
        /*029c*/ 	.word	0x000000ff
        /*02a0*/ 	.word	0x000000d8
        /*02a4*/ 	.short	0x0100
        /*02a6*/ 	.byte	0x08
	.zero		1


	//   ....[24]....
        /*02a8*/ 	.word	0x00000790
        /*02ac*/ 	.word	0x000000ff
        /*02b0*/ 	.word	0x00000060
        /*02b4*/ 	.short	0x0100
        /*02b6*/ 	.byte	0x08
	.zero		1


	//   ....[25]....
        /*02b8*/ 	.word	0x000007a0
        /*02bc*/ 	.word	0x000000ff
        /*02c0*/ 	.word	0x000000e0
        /*02c4*/ 	.short	0x0100
        /*02c6*/ 	.byte	0x08
	.zero		1


	//   ....[26]....
        /*02c8*/ 	.word	0x000007b0
        /*02cc*/ 	.word	0x000000ff
        /*02d0*/ 	.word	0x00000068
        /*02d4*/ 	.short	0x0100
        /*02d6*/ 	.byte	0x08
	.zero		1


	//   ....[27]....
        /*02d8*/ 	.word	0x000007c0
        /*02dc*/ 	.word	0x000000ff
        /*02e0*/ 	.word	0x000000e8
        /*02e4*/ 	.short	0x0100
        /*02e6*/ 	.byte	0x08
	.zero		1


	//   ....[28]....
        /*02e8*/ 	.word	0x000007d0
        /*02ec*/ 	.word	0x000000ff
        /*02f0*/ 	.word	0x00000070
        /*02f4*/ 	.short	0x0100
        /*02f6*/ 	.byte	0x08
	.zero		1


	//   ....[29]....
        /*02f8*/ 	.word	0x000007e0
        /*02fc*/ 	.word	0x000000ff
        /*0300*/ 	.word	0x000000f0
        /*0304*/ 	.short	0x0100
        /*0306*/ 	.byte	0x08
	.zero		1


	//   ....[30]....
        /*0308*/ 	.word	0x000007f0
        /*030c*/ 	.word	0x000000ff
        /*0310*/ 	.word	0x00000078
        /*0314*/ 	.short	0x0100
        /*0316*/ 	.byte	0x08
	.zero		1


	//   ....[31]....
        /*0318*/ 	.word	0x00000800
        /*031c*/ 	.word	0x000000ff
        /*0320*/ 	.word	0x000000f8
        /*0324*/ 	.short	0x0100
        /*0326*/ 	.byte	0x08
	.zero		1


	//   ....[32]....
        /*0328*/ 	.word	0x00000930
        /*032c*/ 	.word	0x000000ff
        /*0330*/ 	.word	0x00000100
        /*0334*/ 	.short	0x0100
        /*0336*/ 	.byte	0x09
	.zero		1


	//   ....[33]....
        /*0338*/ 	.word	0x00000940
        /*033c*/ 	.word	0x000000ff
        /*0340*/ 	.word	0x00000120
        /*0344*/ 	.short	0x0100
        /*0346*/ 	.byte	0x09
	.zero		1


	//   ....[34]....
        /*0348*/ 	.word	0x00000950
        /*034c*/ 	.word	0x000000ff
        /*0350*/ 	.word	0x00000108
        /*0354*/ 	.short	0x0100
        /*0356*/ 	.byte	0x09
	.zero		1


	//   ....[35]....
        /*0358*/ 	.word	0x00000960
        /*035c*/ 	.word	0x000000ff
        /*0360*/ 	.word	0x00000128
        /*0364*/ 	.short	0x0100
        /*0366*/ 	.byte	0x09
	.zero		1


	//   ....[36]....
        /*0368*/ 	.word	0x00000970
        /*036c*/ 	.word	0x000000ff
        /*0370*/ 	.word	0x00000110
        /*0374*/ 	.short	0x0100
        /*0376*/ 	.byte	0x09
	.zero		1


	//   ....[37]....
        /*0378*/ 	.word	0x00000980
        /*037c*/ 	.word	0x000000ff
        /*0380*/ 	.word	0x00000130
        /*0384*/ 	.short	0x0100
        /*0386*/ 	.byte	0x09
	.zero		1


	//   ....[38]....
        /*0388*/ 	.word	0x00000990
        /*038c*/ 	.word	0x000000ff
        /*0390*/ 	.word	0x00000118
        /*0394*/ 	.short	0x0100
        /*0396*/ 	.byte	0x09
	.zero		1


	//   ....[39]....
        /*0398*/ 	.word	0x000009a0
        /*039c*/ 	.word	0x000000ff
        /*03a0*/ 	.word	0x00000138
        /*03a4*/ 	.short	0x0100
        /*03a6*/ 	.byte	0x09
	.zero		1


	//   ....[40]....
        /*03a8*/ 	.word	0x00000a80
        /*03ac*/ 	.word	0x000000ff
        /*03b0*/ 	.word	0x00000140
        /*03b4*/ 	.short	0x0100
        /*03b6*/ 	.byte	0x08
	.zero		1


	//   ....[41]....
        /*03b8*/ 	.word	0x00000a90
        /*03bc*/ 	.word	0x000000ff
        /*03c0*/ 	.word	0x00000148
        /*03c4*/ 	.short	0x0100
        /*03c6*/ 	.byte	0x08
	.zero		1


	//   ....[42]....
        /*03c8*/ 	.word	0x00000bc0
        /*03cc*/ 	.word	0x000000ff
        /*03d0*/ 	.word	0x00000150
        /*03d4*/ 	.short	0x0100
        /*03d6*/ 	.byte	0x08
	.zero		1


	//   ....[43]....
        /*03d8*/ 	.word	0x00000bd0
        /*03dc*/ 	.word	0x000000ff
        /*03e0*/ 	.word	0x00000160
        /*03e4*/ 	.short	0x0100
        /*03e6*/ 	.byte	0x08
	.zero		1


	//   ....[44]....
        /*03e8*/ 	.word	0x00000be0
        /*03ec*/ 	.word	0x000000ff
        /*03f0*/ 	.word	0x00000158
        /*03f4*/ 	.short	0x0100
        /*03f6*/ 	.byte	0x08
	.zero		1


	//   ....[45]....
        /*03f8*/ 	.word	0x00000bf0
        /*03fc*/ 	.word	0x000000ff
        /*0400*/ 	.word	0x00000168
        /*0404*/ 	.short	0x0100
        /*0406*/ 	.byte	0x08
	.zero		1


	//   ....[46]....
        /*0408*/ 	.word	0x00000d10
        /*040c*/ 	.word	0x000000ff
        /*0410*/ 	.word	0x00000170
        /*0414*/ 	.short	0x0100
        /*0416*/ 	.byte	0x09
	.zero		1


	//   ....[47]....
        /*0418*/ 	.word	0x00000d20
        /*041c*/ 	.word	0x000000ff
        /*0420*/ 	.word	0x00000190
        /*0424*/ 	.short	0x0100
        /*0426*/ 	.byte	0x09
	.zero		1


	//   ....[48]....
        /*0428*/ 	.word	0x00000d30
        /*042c*/ 	.word	0x000000ff
        /*0430*/ 	.word	0x00000178
        /*0434*/ 	.short	0x0100
        /*0436*/ 	.byte	0x09
	.zero		1


	//   ....[49]....
        /*0438*/ 	.word	0x00000d40
        /*043c*/ 	.word	0x000000ff
        /*0440*/ 	.word	0x00000198
        /*0444*/ 	.short	0x0100
        /*0446*/ 	.byte	0x09
	.zero		1


	//   ....[50]....
        /*0448*/ 	.word	0x00000d50
        /*044c*/ 	.word	0x000000ff
        /*0450*/ 	.word	0x00000180
        /*0454*/ 	.short	0x0100
        /*0456*/ 	.byte	0x09
	.zero		1


	//   ....[51]....
        /*0458*/ 	.word	0x00000d60
        /*045c*/ 	.word	0x000000ff
        /*0460*/ 	.word	0x000001a0
        /*0464*/ 	.short	0x0100
        /*0466*/ 	.byte	0x09
	.zero		1


	//   ....[52]....
        /*0468*/ 	.word	0x00000d70
        /*046c*/ 	.word	0x000000ff
        /*0470*/ 	.word	0x00000188
        /*0474*/ 	.short	0x0100
        /*0476*/ 	.byte	0x09
	.zero		1


	//   ....[53]....
        /*0478*/ 	.word	0x00000d80
        /*047c*/ 	.word	0x000000ff
        /*0480*/ 	.word	0x000001a8
        /*0484*/ 	.short	0x0100
        /*0486*/ 	.byte	0x09
	.zero		1


	//   ....[54]....
        /*0488*/ 	.word	0x00000e70
        /*048c*/ 	.word	0x000000ff
        /*0490*/ 	.word	0x000001b0
        /*0494*/ 	.short	0x0100
        /*0496*/ 	.byte	0x08
	.zero		1


	//   ....[55]....
        /*0498*/ 	.word	0x00000e80
        /*049c*/ 	.word	0x000000ff
        /*04a0*/ 	.word	0x000001c0
        /*04a4*/ 	.short	0x0100
        /*04a6*/ 	.byte	0x08
	.zero		1


	//   ....[56]....
        /*04a8*/ 	.word	0x00000e90
        /*04ac*/ 	.word	0x000000ff
        /*04b0*/ 	.word	0x000001b8
        /*04b4*/ 	.short	0x0100
        /*04b6*/ 	.byte	0x08
	.zero		1


	//   ....[57]....
        /*04b8*/ 	.word	0x00000ea0
        /*04bc*/ 	.word	0x000000ff
        /*04c0*/ 	.word	0x000001c8
        /*04c4*/ 	.short	0x0100
        /*04c6*/ 	.byte	0x08
	.zero		1


	//   ....[58]....
        /*04c8*/ 	.word	0x00000f90
        /*04cc*/ 	.word	0x000000ff
        /*04d0*/ 	.word	0x000001d0
        /*04d4*/ 	.short	0x0100
        /*04d6*/ 	.byte	0x07
	.zero		1


	//   ....[59]....
        /*04d8*/ 	.word	0x000019a0
        /*04dc*/ 	.word	0x00000003
        /*04e0*/ 	.word	0x000001c0
        /*04e4*/ 	.short	0x010a
        /*04e6*/ 	.byte	0xff
	.zero		1


	//   ....[60]....
        /*04e8*/ 	.word	0x000019d0
        /*04ec*/ 	.word	0x00000003
        /*04f0*/ 	.word	0x000001b0
        /*04f4*/ 	.short	0x0101
        /*04f6*/ 	.byte	0xff
	.zero		1


	//   ....[61]....
        /*04f8*/ 	.word	0x00001ad0
        /*04fc*/ 	.word	0x000000ff
        /*0500*/ 	.word	0x00000080
        /*0504*/ 	.short	0x010a
        /*0506*/ 	.byte	0x08
	.zero		1


	//   ....[62]....
        /*0508*/ 	.word	0x00001ba0
        /*050c*/ 	.word	0x000000ff
        /*0510*/ 	.word	0x00000080
        /*0514*/ 	.short	0x010a
        /*0516*/ 	.byte	0x21
	.zero		1


	//   ....[63]....
        /*0518*/ 	.word	0x00001d50
        /*051c*/ 	.word	0x000000ff
        /*0520*/ 	.word	0x00000080
        /*0524*/ 	.short	0x010a
        /*0526*/ 	.byte	0x08
	.zero		1


	//   ....[64]....
        /*0528*/ 	.word	0x00001e50
        /*052c*/ 	.word	0x000000ff
        /*0530*/ 	.word	0x00000148
        /*0534*/ 	.short	0x0101
        /*0536*/ 	.byte	0x06
	.zero		1


	//   ....[65]....
        /*0538*/ 	.word	0x00001e70
        /*053c*/ 	.word	0x000000ff
        /*0540*/ 	.word	0x00000080
        /*0544*/ 	.short	0x010a
        /*0546*/ 	.byte	0x08
	.zero		1


	//   ....[66]....
        /*0548*/ 	.word	0x00001ef0
        /*054c*/ 	.word	0x000000ff
        /*0550*/ 	.word	0x00000080
        /*0554*/ 	.short	0x010a
        /*0556*/ 	.byte	0x11
	.zero		1


	//   ....[67]....
        /*0558*/ 	.word	0x00002080
        /*055c*/ 	.word	0x000000ff
        /*0560*/ 	.word	0x00000080
        /*0564*/ 	.short	0x010a
        /*0566*/ 	.byte	0x08
	.zero		1


	//   ....[68]....
        /*0568*/ 	.word	0x000021d0
        /*056c*/ 	.word	0x00000002
        /*0570*/ 	.word	0x00000150
        /*0574*/ 	.short	0x010a
        /*0576*/ 	.byte	0xff
	.zero		1


	//   ....[69]....
        /*0578*/ 	.word	0x00002290
        /*057c*/ 	.word	0x00000002
        /*0580*/ 	.word	0x00000000
        /*0584*/ 	.short	0x0101
        /*0586*/ 	.byte	0xff
	.zero		1


	//   ....[70]....
        /*0588*/ 	.word	0x000027f0
        /*058c*/ 	.word	0x000000ff
        /*0590*/ 	.word	0x00000000
        /*0594*/ 	.short	0x010a
        /*0596*/ 	.byte	0x04
	.zero		1


	//   ....[71]....
        /*0598*/ 	.word	0x00002880
        /*059c*/ 	.word	0x000000ff
        /*05a0*/ 	.word	0x00000000
        /*05a4*/ 	.short	0x010a
        /*05a6*/ 	.byte	0x04
	.zero		1


	//   ....[72]....
        /*05a8*/ 	.word	0x00002910
        /*05ac*/ 	.word	0x000000ff
        /*05b0*/ 	.word	0x00000000
        /*05b4*/ 	.short	0x010a
        /*05b6*/ 	.byte	0x04
	.zero		1


	//   ....[73]....
        /*05b8*/ 	.word	0x000029a0
        /*05bc*/ 	.word	0x000000ff
        /*05c0*/ 	.word	0x00000000
        /*05c4*/ 	.short	0x010a
        /*05c6*/ 	.byte	0x04
	.zero		1


	//   ....[74]....
        /*05c8*/ 	.word	0x00002a30
        /*05cc*/ 	.word	0x000000ff
        /*05d0*/ 	.word	0x00000000
        /*05d4*/ 	.short	0x010a
        /*05d6*/ 	.byte	0x04
	.zero		1


	//   ....[75]....
        /*05d8*/ 	.word	0x00002ac0
        /*05dc*/ 	.word	0x000000ff
        /*05e0*/ 	.word	0x00000000
        /*05e4*/ 	.short	0x010a
        /*05e6*/ 	.byte	0x04
	.zero		1


	//   ....[76]....
        /*05e8*/ 	.word	0x00002b50
        /*05ec*/ 	.word	0x000000ff
        /*05f0*/ 	.word	0x00000000
        /*05f4*/ 	.short	0x010a
        /*05f6*/ 	.byte	0x04
	.zero		1


	//   ....[77]....
        /*05f8*/ 	.word	0x00002be0
        /*05fc*/ 	.word	0x000000ff
        /*0600*/ 	.word	0x00000000
        /*0604*/ 	.short	0x010a
        /*0606*/ 	.byte	0x04
	.zero		1


	//   ....[78]....
        /*0608*/ 	.word	0x00002c70
        /*060c*/ 	.word	0x000000ff
        /*0610*/ 	.word	0x00000000
        /*0614*/ 	.short	0x010a
        /*0616*/ 	.byte	0x04
	.zero		1


	//   ....[79]....
        /*0618*/ 	.word	0x00002d00
        /*061c*/ 	.word	0x000000ff
        /*0620*/ 	.word	0x00000000
        /*0624*/ 	.short	0x010a
        /*0626*/ 	.byte	0x04
	.zero		1


	//   ....[80]....
        /*0628*/ 	.word	0x00002d90
        /*062c*/ 	.word	0x000000ff
        /*0630*/ 	.word	0x00000000
        /*0634*/ 	.short	0x010a
        /*0636*/ 	.byte	0x04
	.zero		1


	//   ....[81]....
        /*0638*/ 	.word	0x00002e20
        /*063c*/ 	.word	0x000000ff
        /*0640*/ 	.word	0x00000000
        /*0644*/ 	.short	0x010a
        /*0646*/ 	.byte	0x04
	.zero		1


	//   ....[82]....
        /*0648*/ 	.word	0x00002eb0
        /*064c*/ 	.word	0x000000ff
        /*0650*/ 	.word	0x00000000
        /*0654*/ 	.short	0x010a
        /*0656*/ 	.byte	0x04
	.zero		1


	//   ....[83]....
        /*0658*/ 	.word	0x00002f40
        /*065c*/ 	.word	0x000000ff
        /*0660*/ 	.word	0x00000000
        /*0664*/ 	.short	0x010a
        /*0666*/ 	.byte	0x04
	.zero		1


	//   ....[84]....
        /*0668*/ 	.word	0x00002fd0
        /*066c*/ 	.word	0x000000ff
        /*0670*/ 	.word	0x00000000
        /*0674*/ 	.short	0x010a
        /*0676*/ 	.byte	0x04
	.zero		1


	//   ....[85]....
        /*0678*/ 	.word	0x00003070
        /*067c*/ 	.word	0x00000000
        /*0680*/ 	.word	0x00000000
        /*0684*/ 	.short	0x010a
        /*0686*/ 	.byte	0xff
	.zero		1


	//   ....[86]....
        /*0688*/ 	.word	0x000031a0
        /*068c*/ 	.word	0x00000000
        /*0690*/ 	.word	0x000001b0
        /*0694*/ 	.short	0x010a
        /*0696*/ 	.byte	0xff
	.zero		1


	//   ....[87]....
        /*0698*/ 	.word	0x00003210
        /*069c*/ 	.word	0x00000004
        /*06a0*/ 	.word	0x00000000
        /*06a4*/ 	.short	0x0101
        /*06a6*/ 	.byte	0xff
	.zero		1


	//   ....[88]....
        /*06a8*/ 	.word	0x00003230
        /*06ac*/ 	.word	0x000000ff
        /*06b0*/ 	.word	0x00000160
        /*06b4*/ 	.short	0x010a
        /*06b6*/ 	.byte	0x05
	.zero		1


	//   ....[89]....
        /*06b8*/ 	.word	0x00003350
        /*06bc*/ 	.word	0x00000000
        /*06c0*/ 	.word	0x00000150
        /*06c4*/ 	.short	0x010a
        /*06c6*/ 	.byte	0xff
	.zero		1


	//   ....[90]....
        /*06c8*/ 	.word	0x00003450
        /*06cc*/ 	.word	0x00000000
        /*06d0*/ 	.word	0x00000000
        /*06d4*/ 	.short	0x0101
        /*06d6*/ 	.byte	0xff
	.zero		1


	//   ....[91]....
        /*06d8*/ 	.word	0x000034e0
        /*06dc*/ 	.word	0x000000ff
        /*06e0*/ 	.word	0x00000160
        /*06e4*/ 	.short	0x0106
        /*06e6*/ 	.byte	0x05
	.zero		1


	//   ....[92]....
        /*06e8*/ 	.word	0x00003500
        /*06ec*/ 	.word	0x000000ff
        /*06f0*/ 	.word	0x00000160
        /*06f4*/ 	.short	0x010a
        /*06f6*/ 	.byte	0x05
	.zero		1


	//   ....[93]....
        /*06f8*/ 	.word	0x00003590
        /*06fc*/ 	.word	0x000000ff
        /*0700*/ 	.word	0x00000160
        /*0704*/ 	.short	0x0106
        /*0706*/ 	.byte	0x04
	.zero		1


	//   ....[94]....
        /*0708*/ 	.word	0x000035d0
        /*070c*/ 	.word	0x00000000
        /*0710*/ 	.word	0x00000160
        /*0714*/ 	.short	0x010a
        /*0716*/ 	.byte	0xff
	.zero		1


	//   ....[95]....
        /*0718*/ 	.word	0x00003810
        /*071c*/ 	.word	0x000000ff
        /*0720*/ 	.word	0x00000008
        /*0724*/ 	.short	0x010a
        /*0726*/ 	.byte	0x06
	.zero		1


	//   ....[96]....
        /*0728*/ 	.word	0x00003830
        /*072c*/ 	.word	0x000000ff
        /*0730*/ 	.word	0x00000008
        /*0734*/ 	.short	0x010a
        /*0736*/ 	.byte	0x06
	.zero		1


	//   ....[97]....
        /*0738*/ 	.word	0x000039c0
        /*073c*/ 	.word	0x000000ff
        /*0740*/ 	.word	0x00000008
        /*0744*/ 	.short	0x010a
        /*0746*/ 	.byte	0x06
	.zero		1


	//   ....[98]....
        /*0748*/ 	.word	0x000039e0
        /*074c*/ 	.word	0x000000ff
        /*0750*/ 	.word	0x00000008
        /*0754*/ 	.short	0x010a
        /*0756*/ 	.byte	0x06
	.zero		1


	//   ....[99]....
        /*0758*/ 	.word	0x00003aa0
        /*075c*/ 	.word	0x000000ff
        /*0760*/ 	.word	0x00000000
        /*0764*/ 	.short	0x0101
        /*0766*/ 	.byte	0x07
	.zero		1


	//   ....[100]....
        /*0768*/ 	.word	0x00003da0
        /*076c*/ 	.word	0x00000000
        /*0770*/ 	.word	0x00000150
        /*0774*/ 	.short	0x010a
        /*0776*/ 	.byte	0xff
	.zero		1


	//   ....[101]....
        /*0778*/ 	.word	0x00003e60
        /*077c*/ 	.word	0x00000000
        /*0780*/ 	.word	0x00000000
        /*0784*/ 	.short	0x0101
        /*0786*/ 	.byte	0xff
	.zero		1


	//   ....[102]....
        /*0788*/ 	.word	0x00003f20
        /*078c*/ 	.word	0x000000ff
        /*0790*/ 	.word	0x00000000
        /*0794*/ 	.short	0x010a
        /*0796*/ 	.byte	0x06
	.zero		1


	//   ....[103]....
        /*0798*/ 	.word	0x00003f30
        /*079c*/ 	.word	0x000000ff
        /*07a0*/ 	.word	0x00000190
        /*07a4*/ 	.short	0x010a
        /*07a6*/ 	.byte	0x0a
	.zero		1


	//   ....[104]....
        /*07a8*/ 	.word	0x00003fe0
        /*07ac*/ 	.word	0x000000ff
        /*07b0*/ 	.word	0x00000000
        /*07b4*/ 	.short	0x010a
        /*07b6*/ 	.byte	0x09
	.zero		1


	//   ....[105]....
        /*07b8*/ 	.word	0x00004120
        /*07bc*/ 	.word	0x000000ff
        /*07c0*/ 	.word	0x00000000
        /*07c4*/ 	.short	0x010a
        /*07c6*/ 	.byte	0x06
	.zero		1


	//   ....[106]....
        /*07c8*/ 	.word	0x00004370
        /*07cc*/ 	.word	0x000000ff
        /*07d0*/ 	.word	0x00000000
        /*07d4*/ 	.short	0x010a
        /*07d6*/ 	.byte	0x07
	.zero		1


	//   ....[107]....
        /*07d8*/ 	.word	0x00004400
        /*07dc*/ 	.word	0x000000ff
        /*07e0*/ 	.word	0x00000000
        /*07e4*/ 	.short	0x010a
        /*07e6*/ 	.byte	0x07
	.zero		1


	//   ....[108]....
        /*07e8*/ 	.word	0x00004490
        /*07ec*/ 	.word	0x000000ff
        /*07f0*/ 	.word	0x00000000
        /*07f4*/ 	.short	0x010a
        /*07f6*/ 	.byte	0x07
	.zero		1


	//   ....[109]....
        /*07f8*/ 	.word	0x00004530
        /*07fc*/ 	.word	0x00000000
        /*0800*/ 	.word	0x00000000
        /*0804*/ 	.short	0x010a
        /*0806*/ 	.byte	0xff
	.zero		1


	//   ....[110]....
        /*0808*/ 	.word	0x00004570
        /*080c*/ 	.word	0x00000000
        /*0810*/ 	.word	0x00000000
        /*0814*/ 	.short	0x010a
        /*0816*/ 	.byte	0xff
	.zero		1


	//   ....[111]....
        /*0818*/ 	.word	0x000045e0
        /*081c*/ 	.word	0x000000ff
        /*0820*/ 	.word	0x00000000
        /*0824*/ 	.short	0x0101
        /*0826*/ 	.byte	0x05
	.zero		1


	//   ....[112]....
        /*0828*/ 	.word	0x00004620
        /*082c*/ 	.word	0x000000ff
        /*0830*/ 	.word	0x000001d0
        /*0834*/ 	.short	0x010a
        /*0836*/ 	.byte	0x08
	.zero		1


	//   ....[113]....
        /*0838*/ 	.word	0x00004670
        /*083c*/ 	.word	0x000000ff
        /*0840*/ 	.word	0x00000000
        /*0844*/ 	.short	0x0101
        /*0846*/ 	.byte	0x05
	.zero		1


	//   ....[114]....
        /*0848*/ 	.word	0x00004ac0
        /*084c*/ 	.word	0x00000000
        /*0850*/ 	.word	0x00000150
        /*0854*/ 	.short	0x010a
        /*0856*/ 	.byte	0xff
	.zero		1


	//   ....[115]....
        /*0858*/ 	.word	0x00004b80
        /*085c*/ 	.word	0x00000000
        /*0860*/ 	.word	0x00000000
        /*0864*/ 	.short	0x0101
        /*0866*/ 	.byte	0xff
	.zero		1


	//   ....[116]....
        /*0868*/ 	.word	0x00004ea0
        /*086c*/ 	.word	0x000000ff
        /*0870*/ 	.word	0x00000148
        /*0874*/ 	.short	0x010a
        /*0876*/ 	.byte	0x07
	.zero		1


	//   ....[117]....
        /*0878*/ 	.word	0x00005090
        /*087c*/ 	.word	0x000000ff
        /*0880*/ 	.word	0x00000120
        /*0884*/ 	.short	0x010a
        /*0886*/ 	.byte	0x07
	.zero		1


	//   ....[118]....
        /*0888*/ 	.word	0x00005280
        /*088c*/ 	.word	0x000000ff
        /*0890*/ 	.word	0x00000100
        /*0894*/ 	.short	0x010b
        /*0896*/ 	.byte	0x07
	.zero		1


	//   ....[119]....
        /*0898*/ 	.word	0x00005290
        /*089c*/ 	.word	0x000000ff
        /*08a0*/ 	.word	0x00000000
        /*08a4*/ 	.short	0x0101
        /*08a6*/ 	.byte	0x0e
	.zero		1


	//   ....[120]....
        /*08a8*/ 	.word	0x000052b0
        /*08ac*/ 	.word	0x000000ff
        /*08b0*/ 	.word	0x00000128
        /*08b4*/ 	.short	0x010a
        /*08b6*/ 	.byte	0x07
	.zero		1


	//   ....[121]....
        /*08b8*/ 	.word	0x00005460
        /*08bc*/ 	.word	0x000000ff
        /*08c0*/ 	.word	0x00000108
        /*08c4*/ 	.short	0x010b
        /*08c6*/ 	.byte	0x07
	.zero		1


	//   ....[122]....
        /*08c8*/ 	.word	0x00005470
        /*08cc*/ 	.word	0x000000ff
        /*08d0*/ 	.word	0x00000000
        /*08d4*/ 	.short	0x0101
        /*08d6*/ 	.byte	0x0e
	.zero		1


	//   ....[123]....
        /*08d8*/ 	.word	0x00005480
        /*08dc*/ 	.word	0x000000ff
        /*08e0*/ 	.word	0x00000130
        /*08e4*/ 	.short	0x010a
        /*08e6*/ 	.byte	0x07
	.zero		1


	//   ....[124]....
        /*08e8*/ 	.word	0x000056b0
        /*08ec*/ 	.word	0x000000ff
        /*08f0*/ 	.word	0x00000110
        /*08f4*/ 	.short	0x010b
        /*08f6*/ 	.byte	0x07
	.zero		1


	//   ....[125]....
        /*08f8*/ 	.word	0x00005720
        /*08fc*/ 	.word	0x000000ff
        /*0900*/ 	.word	0x00000000
        /*0904*/ 	.short	0x0101
        /*0906*/ 	.byte	0x0e
	.zero		1


	//   ....[126]....
        /*0908*/ 	.word	0x00005760
        /*090c*/ 	.word	0x000000ff
        /*0910*/ 	.word	0x00000138
        /*0914*/ 	.short	0x010a
        /*0916*/ 	.byte	0x07
	.zero		1


	//   ....[127]....
        /*0918*/ 	.word	0x00005990
        /*091c*/ 	.word	0x000000ff
        /*0920*/ 	.word	0x00000118
        /*0924*/ 	.short	0x010b
        /*0926*/ 	.byte	0x07
	.zero		1


	//   ....[128]....
        /*0928*/ 	.word	0x000059b0
        /*092c*/ 	.word	0x000000ff
        /*0930*/ 	.word	0x00000000
        /*0934*/ 	.short	0x0101
        /*0936*/ 	.byte	0x0d
	.zero		1


	//   ....[129]....
        /*0938*/ 	.word	0x000059e0
        /*093c*/ 	.word	0x000000ff
        /*0940*/ 	.word	0x00000120
        /*0944*/ 	.short	0x010a
        /*0946*/ 	.byte	0x07
	.zero		1


	//   ....[130]....
        /*0948*/ 	.word	0x00005a00
        /*094c*/ 	.word	0x000000ff
        /*0950*/ 	.word	0x00000128
        /*0954*/ 	.short	0x010a
        /*0956*/ 	.byte	0x07
	.zero		1


	//   ....[131]....
        /*0958*/ 	.word	0x00005a20
        /*095c*/ 	.word	0x000000ff
        /*0960*/ 	.word	0x00000130
        /*0964*/ 	.short	0x010a
        /*0966*/ 	.byte	0x07
	.zero		1


	//   ....[132]....
        /*0968*/ 	.word	0x00005a60
        /*096c*/ 	.word	0x00000000
        /*0970*/ 	.word	0x00000138
        /*0974*/ 	.short	0x010a
        /*0976*/ 	.byte	0xff
	.zero		1


	//   ....[133]....
        /*0978*/ 	.word	0x00005da0
        /*097c*/ 	.word	0x00000000
        /*0980*/ 	.word	0x00000150
        /*0984*/ 	.short	0x010a
        /*0986*/ 	.byte	0xff
	.zero		1


	//   ....[134]....
        /*0988*/ 	.word	0x00005eb0
        /*098c*/ 	.word	0x00000000
        /*0990*/ 	.word	0x00000000
        /*0994*/ 	.short	0x0101
        /*0996*/ 	.byte	0xff
	.zero		1


	//   ....[135]....
        /*0998*/ 	.word	0x000068c0
        /*099c*/ 	.word	0x00000003
        /*09a0*/ 	.word	0x00000100
        /*09a4*/ 	.short	0x010a
        /*09a6*/ 	.byte	0xff
	.zero		1


	//   ....[136]....
        /*09a8*/ 	.word	0x00006910
        /*09ac*/ 	.word	0x0000006a
        /*09b0*/ 	.word	0x00000170
        /*09b4*/ 	.short	0x010a
        /*09b6*/ 	.byte	0xff
	.zero		1


	//   ....[137]....
        /*09b8*/ 	.word	0x00006a30
        /*09bc*/ 	.word	0x00000003
        /*09c0*/ 	.word	0x00000100
        /*09c4*/ 	.short	0x010a
        /*09c6*/ 	.byte	0xff
	.zero		1


	//   ....[138]....
        /*09c8*/ 	.word	0x00006b50
        /*09cc*/ 	.word	0x00000000
        /*09d0*/ 	.word	0x00000000
        /*09d4*/ 	.short	0x0101
        /*09d6*/ 	.byte	0xff
	.zero		1


	//   ....[139]....
        /*09d8*/ 	.word	0x00006bd0
        /*09dc*/ 	.word	0x0000006a
        /*09e0*/ 	.word	0x00000170
        /*09e4*/ 	.short	0x010a
        /*09e6*/ 	.byte	0xff
	.zero		1


	//   ....[140]....
        /*09e8*/ 	.word	0x000077b0
        /*09ec*/ 	.word	0x00000037
        /*09f0*/ 	.word	0x00000100
        /*09f4*/ 	.short	0x010a
        /*09f6*/ 	.byte	0xff
	.zero		1


	//   ....[141]....
        /*09f8*/ 	.word	0x00007860
        /*09fc*/ 	.word	0x00000037
        /*0a00*/ 	.word	0x00000100
        /*0a04*/ 	.short	0x010a
        /*0a06*/ 	.byte	0xff
	.zero		1


	//   ....[142]....
        /*0a08*/ 	.word	0x00007980
        /*0a0c*/ 	.word	0x00000000
        /*0a10*/ 	.word	0x00000000
        /*0a14*/ 	.short	0x0101
        /*0a16*/ 	.byte	0xff
	.zero		1


	//   ....[143]....
        /*0a18*/ 	.word	0x00008530
        /*0a1c*/ 	.word	0x00000049
        /*0a20*/ 	.word	0x00000100
        /*0a24*/ 	.short	0x010a
        /*0a26*/ 	.byte	0xff
	.zero		1


	//   ....[144]....
        /*0a28*/ 	.word	0x000085e0
        /*0a2c*/ 	.word	0x00000049
        /*0a30*/ 	.word	0x00000100
        /*0a34*/ 	.short	0x010a
        /*0a36*/ 	.byte	0xff
	.zero		1


	//   ....[145]....
        /*0a38*/ 	.word	0x00008700
        /*0a3c*/ 	.word	0x00000002
        /*0a40*/ 	.word	0x00000000
        /*0a44*/ 	.short	0x0101
        /*0a46*/ 	.byte	0xff
	.zero		1


	//   ....[146]....
        /*0a48*/ 	.word	0x000092d0
        /*0a4c*/ 	.word	0x0000004c
        /*0a50*/ 	.word	0x00000100
        /*0a54*/ 	.short	0x010a
        /*0a56*/ 	.byte	0xff
	.zero		1


	//   ....[147]....
        /*0a58*/ 	.word	0x00009380
        /*0a5c*/ 	.word	0x0000004c
        /*0a60*/ 	.word	0x00000100
        /*0a64*/ 	.short	0x010a
        /*0a66*/ 	.byte	0xff
	.zero		1


	//   ....[148]....
        /*0a68*/ 	.word	0x000094a0
        /*0a6c*/ 	.word	0x00000000
        /*0a70*/ 	.word	0x00000000
        /*0a74*/ 	.short	0x0101
        /*0a76*/ 	.byte	0xff
	.zero		1


	//   ....[149]....
        /*0a78*/ 	.word	0x00009760
        /*0a7c*/ 	.word	0x0000006a
        /*0a80*/ 	.word	0x00000000
        /*0a84*/ 	.short	0x0101
        /*0a86*/ 	.byte	0xff
	.zero		1


	//   ....[150]....
        /*0a88*/ 	.word	0x0000a1c0
        /*0a8c*/ 	.word	0x00000003
        /*0a90*/ 	.word	0x000001c0
        /*0a94*/ 	.short	0x010a
        /*0a96*/ 	.byte	0xff
	.zero		1


	//   ....[151]....
        /*0a98*/ 	.word	0x0000a220
        /*0a9c*/ 	.word	0x00000002
        /*0aa0*/ 	.word	0x00000080
        /*0aa4*/ 	.short	0x010a
        /*0aa6*/ 	.byte	0xff
	.zero		1


	//   ....[152]....
        /*0aa8*/ 	.word	0x0000a280
        /*0aac*/ 	.word	0x00000002
        /*0ab0*/ 	.word	0x00000080
        /*0ab4*/ 	.short	0x010a
        /*0ab6*/ 	.byte	0xff
	.zero		1


	//   ....[153]....
        /*0ab8*/ 	.word	0x0000a2d0
        /*0abc*/ 	.word	0x00000002
        /*0ac0*/ 	.word	0x00000150
        /*0ac4*/ 	.short	0x010a
        /*0ac6*/ 	.byte	0xff
	.zero		1


	//   ....[154]....
        /*0ac8*/ 	.word	0x0000a330
        /*0acc*/ 	.word	0x00000000
        /*0ad0*/ 	.word	0x00000000
        /*0ad4*/ 	.short	0x010a
        /*0ad6*/ 	.byte	0xff
	.zero		1


	//   ....[155]....
        /*0ad8*/ 	.word	0x0000a390
        /*0adc*/ 	.word	0x00000000
        /*0ae0*/ 	.word	0x00000000
        /*0ae4*/ 	.short	0x010a
        /*0ae6*/ 	.byte	0xff
	.zero		1


	//   ....[156]....
        /*0ae8*/ 	.word	0x0000a3f0
        /*0aec*/ 	.word	0x00000000
        /*0af0*/ 	.word	0x00000000
        /*0af4*/ 	.short	0x010a
        /*0af6*/ 	.byte	0xff
	.zero		1


	//   ....[157]....
        /*0af8*/ 	.word	0x0000a450
        /*0afc*/ 	.word	0x00000000
        /*0b00*/ 	.word	0x00000000
        /*0b04*/ 	.short	0x010a
        /*0b06*/ 	.byte	0xff
	.zero		1


	//   ....[158]....
        /*0b08*/ 	.word	0x0000a4b0
        /*0b0c*/ 	.word	0x00000000
        /*0b10*/ 	.word	0x00000000
        /*0b14*/ 	.short	0x010a
        /*0b16*/ 	.byte	0xff
	.zero		1


	//   ....[159]....
        /*0b18*/ 	.word	0x0000a510
        /*0b1c*/ 	.word	0x00000000
        /*0b20*/ 	.word	0x00000000
        /*0b24*/ 	.short	0x010a
        /*0b26*/ 	.byte	0xff
	.zero		1


	//   ....[160]....
        /*0b28*/ 	.word	0x0000a570
        /*0b2c*/ 	.word	0x00000000
        /*0b30*/ 	.word	0x00000000
        /*0b34*/ 	.short	0x010a
        /*0b36*/ 	.byte	0xff
	.zero		1


	//   ....[161]....
        /*0b38*/ 	.word	0x0000a5d0
        /*0b3c*/ 	.word	0x00000000
        /*0b40*/ 	.word	0x00000000
        /*0b44*/ 	.short	0x010a
        /*0b46*/ 	.byte	0xff
	.zero		1


	//   ....[162]....
        /*0b48*/ 	.word	0x0000a630
        /*0b4c*/ 	.word	0x00000000
        /*0b50*/ 	.word	0x00000000
        /*0b54*/ 	.short	0x010a
        /*0b56*/ 	.byte	0xff
	.zero		1


	//   ....[163]....
        /*0b58*/ 	.word	0x0000a690
        /*0b5c*/ 	.word	0x00000000
        /*0b60*/ 	.word	0x00000000
        /*0b64*/ 	.short	0x010a
        /*0b66*/ 	.byte	0xff
	.zero		1


	//   ....[164]....
        /*0b68*/ 	.word	0x0000a6f0
        /*0b6c*/ 	.word	0x00000000
        /*0b70*/ 	.word	0x00000000
        /*0b74*/ 	.short	0x010a
        /*0b76*/ 	.byte	0xff
	.zero		1


	//   ....[165]....
        /*0b78*/ 	.word	0x0000a750
        /*0b7c*/ 	.word	0x00000000
        /*0b80*/ 	.word	0x00000000
        /*0b84*/ 	.short	0x010a
        /*0b86*/ 	.byte	0xff
	.zero		1


	//   ....[166]....
        /*0b88*/ 	.word	0x0000a7b0
        /*0b8c*/ 	.word	0x00000000
        /*0b90*/ 	.word	0x00000000
        /*0b94*/ 	.short	0x010a
        /*0b96*/ 	.byte	0xff
	.zero		1


	//   ....[167]....
        /*0b98*/ 	.word	0x0000a810
        /*0b9c*/ 	.word	0x00000000
        /*0ba0*/ 	.word	0x00000000
        /*0ba4*/ 	.short	0x010a
        /*0ba6*/ 	.byte	0xff
	.zero		1


	//   ....[168]....
        /*0ba8*/ 	.word	0x0000a870
        /*0bac*/ 	.word	0x00000000
        /*0bb0*/ 	.word	0x00000000
        /*0bb4*/ 	.short	0x010a
        /*0bb6*/ 	.byte	0xff
	.zero		1


	//   ....[169]....
        /*0bb8*/ 	.word	0x0000a8c0
        /*0bbc*/ 	.word	0x00000000
        /*0bc0*/ 	.word	0x000001b0
        /*0bc4*/ 	.short	0x010a
        /*0bc6*/ 	.byte	0xff
	.zero		1


	//   ....[170]....
        /*0bc8*/ 	.word	0x0000a920
        /*0bcc*/ 	.word	0x00000000
        /*0bd0*/ 	.word	0x00000160
        /*0bd4*/ 	.short	0x010a
        /*0bd6*/ 	.byte	0xff
	.zero		1


	//   ....[171]....
        /*0bd8*/ 	.word	0x0000a970
        /*0bdc*/ 	.word	0x00000000
        /*0be0*/ 	.word	0x00000150
        /*0be4*/ 	.short	0x010a
        /*0be6*/ 	.byte	0xff
	.zero		1


	//   ....[172]....
        /*0be8*/ 	.word	0x0000a9d0
        /*0bec*/ 	.word	0x00000000
        /*0bf0*/ 	.word	0x00000160
        /*0bf4*/ 	.short	0x010a
        /*0bf6*/ 	.byte	0xff
	.zero		1


	//   ....[173]....
        /*0bf8*/ 	.word	0x0000aa30
        /*0bfc*/ 	.word	0x00000004
        /*0c00*/ 	.word	0x00000008
        /*0c04*/ 	.short	0x010a
        /*0c06*/ 	.byte	0xff
	.zero		1


	//   ....[174]....
        /*0c08*/ 	.word	0x0000ab10
        /*0c0c*/ 	.word	0x00000002
        /*0c10*/ 	.word	0x00000008
        /*0c14*/ 	.short	0x010a
        /*0c16*/ 	.byte	0xff
	.zero		1


	//   ....[175]....
        /*0c18*/ 	.word	0x0000ab60
        /*0c1c*/ 	.word	0x00000000
        /*0c20*/ 	.word	0x00000150
        /*0c24*/ 	.short	0x010a
        /*0c26*/ 	.byte	0xff
	.zero		1


	//   ....[176]....
        /*0c28*/ 	.word	0x0000abc0
        /*0c2c*/ 	.word	0x00000000
        /*0c30*/ 	.word	0x00000190
        /*0c34*/ 	.short	0x010a
        /*0c36*/ 	.byte	0xff
	.zero		1


	//   ....[177]....
        /*0c38*/ 	.word	0x0000ac20
        /*0c3c*/ 	.word	0x00000000
        /*0c40*/ 	.word	0x00000000
        /*0c44*/ 	.short	0x010a
        /*0c46*/ 	.byte	0xff
	.zero		1


	//   ....[178]....
        /*0c48*/ 	.word	0x0000ac80
        /*0c4c*/ 	.word	0x00000000
        /*0c50*/ 	.word	0x00000000
        /*0c54*/ 	.short	0x010a
        /*0c56*/ 	.byte	0xff
	.zero		1


	//   ....[179]....
        /*0c58*/ 	.word	0x0000ace0
        /*0c5c*/ 	.word	0x00000000
        /*0c60*/ 	.word	0x00000000
        /*0c64*/ 	.short	0x010a
        /*0c66*/ 	.byte	0xff
	.zero		1


	//   ....[180]....
        /*0c68*/ 	.word	0x0000ad40
        /*0c6c*/ 	.word	0x00000000
        /*0c70*/ 	.word	0x00000000
        /*0c74*/ 	.short	0x010a
        /*0c76*/ 	.byte	0xff
	.zero		1


	//   ....[181]....
        /*0c78*/ 	.word	0x0000ada0
        /*0c7c*/ 	.word	0x00000000
        /*0c80*/ 	.word	0x000001d0
        /*0c84*/ 	.short	0x010a
        /*0c86*/ 	.byte	0xff
	.zero		1


	//   ....[182]....
        /*0c88*/ 	.word	0x0000adf0
        /*0c8c*/ 	.word	0x00000000
        /*0c90*/ 	.word	0x00000150
        /*0c94*/ 	.short	0x010a
        /*0c96*/ 	.byte	0xff
	.zero		1


	//   ....[183]....
        /*0c98*/ 	.word	0x0000ae50
        /*0c9c*/ 	.word	0x00000000
        /*0ca0*/ 	.word	0x00000148
        /*0ca4*/ 	.short	0x010a
        /*0ca6*/ 	.byte	0xff
	.zero		1


	//   ....[184]....
        /*0ca8*/ 	.word	0x0000aeb0
        /*0cac*/ 	.word	0x00000003
        /*0cb0*/ 	.word	0x00000120
        /*0cb4*/ 	.short	0x010a
        /*0cb6*/ 	.byte	0xff
	.zero		1


	//   ....[185]....
        /*0cb8*/ 	.word	0x0000af10
        /*0cbc*/ 	.word	0x00000003
        /*0cc0*/ 	.word	0x00000128
        /*0cc4*/ 	.short	0x010a
        /*0cc6*/ 	.byte	0xff
	.zero		1


	//   ....[186]....
        /*0cc8*/ 	.word	0x0000af70
        /*0ccc*/ 	.word	0x00000003
        /*0cd0*/ 	.word	0x00000130
        /*0cd4*/ 	.short	0x010a
        /*0cd6*/ 	.byte	0xff
	.zero		1


	//   ....[187]....
        /*0cd8*/ 	.word	0x0000afd0
        /*0cdc*/ 	.word	0x00000003
        /*0ce0*/ 	.word	0x00000138
        /*0ce4*/ 	.short	0x010a
        /*0ce6*/ 	.byte	0xff
	.zero		1


	//   ....[188]....
        /*0ce8*/ 	.word	0x0000b030
        /*0cec*/ 	.word	0x00000000
        /*0cf0*/ 	.word	0x00000120
        /*0cf4*/ 	.short	0x010a
        /*0cf6*/ 	.byte	0xff
	.zero		1


	//   ....[189]....
        /*0cf8*/ 	.word	0x0000b090
        /*0cfc*/ 	.word	0x00000000
        /*0d00*/ 	.word	0x00000128
        /*0d04*/ 	.short	0x010a
        /*0d06*/ 	.byte	0xff
	.zero		1


	//   ....[190]....
        /*0d08*/ 	.word	0x0000b0f0
        /*0d0c*/ 	.word	0x00000000
        /*0d10*/ 	.word	0x00000130
        /*0d14*/ 	.short	0x010a
        /*0d16*/ 	.byte	0xff
	.zero		1


	//   ....[191]....
        /*0d18*/ 	.word	0x0000b140
        /*0d1c*/ 	.word	0x00000000
        /*0d20*/ 	.word	0x00000150
        /*0d24*/ 	.short	0x010a
        /*0d26*/ 	.byte	0xff
	.zero		1


	//   ....[192]....
        /*0d28*/ 	.word	0x0000b190
        /*0d2c*/ 	.word	0x00000003
        /*0d30*/ 	.word	0x00000100
        /*0d34*/ 	.short	0x010a
        /*0d36*/ 	.byte	0xff
	.zero		1


	//   ....[193]....
        /*0d38*/ 	.word	0x0000b1e0
        /*0d3c*/ 	.word	0x0000006a
        /*0d40*/ 	.word	0x00000170
        /*0d44*/ 	.short	0x010a
        /*0d46*/ 	.byte	0xff
	.zero		1


	//   ....[194]....
        /*0d48*/ 	.word	0x0000b230
        /*0d4c*/ 	.word	0x00000037
        /*0d50*/ 	.word	0x00000100
        /*0d54*/ 	.short	0x010a
        /*0d56*/ 	.byte	0xff
	.zero		1


	//   ....[195]....
        /*0d58*/ 	.word	0x0000b280
        /*0d5c*/ 	.word	0x00000049
        /*0d60*/ 	.word	0x00000100
        /*0d64*/ 	.short	0x010a
        /*0d66*/ 	.byte	0xff
	.zero		1


	//   ....[196]....
        /*0d68*/ 	.word	0x0000b2d0
        /*0d6c*/ 	.word	0x0000004c
        /*0d70*/ 	.word	0x00000100
        /*0d74*/ 	.short	0x010a
        /*0d76*/ 	.byte	0xff
	.zero		1


	//----- nvinfo : EIATTR_NUM_MBARRIERS
	.align		4
.L_48:
        /*0d78*/ 	.byte	0x03, 0x38
        /*0d7a*/ 	.short	0x003b


	//----- nvinfo : EIATTR_EXIT_INSTR_OFFSETS
	.align		4
        /*0d7c*/ 	.byte	0x04, 0x1c
        /*0d7e*/ 	.short	(.L_50 - .L_49)


	//   ....[0]....
.L_49:
        /*0d80*/ 	.word	0x000030a0


	//   ....[1]....
        /*0d84*/ 	.word	0x000035a0


	//   ....[2]....
        /*0d88*/ 	.word	0x00003600


	//   ....[3]....
        /*0d8c*/ 	.word	0x000048a0


	//   ....[4]....
        /*0d90*/ 	.word	0x00005a90


	//   ....[5]....
        /*0d94*/ 	.word	0x00005ad0


	//   ....[6]....
        /*0d98*/ 	.word	0x0000a1b0


	//----- nvinfo : EIATTR_MAX_THREADS
	.align		4
.L_50:
        /*0d9c*/ 	.byte	0x04, 0x05
        /*0d9e*/ 	.short	(.L_52 - .L_51)
.L_51:
        /*0da0*/ 	.word	0x00000100
        /*0da4*/ 	.word	0x00000001
        /*0da8*/ 	.word	0x00000001


	//----- nvinfo : EIATTR_CRS_STACK_SIZE
	.align		4
.L_52:
        /*0dac*/ 	.byte	0x04, 0x1e
        /*0dae*/ 	.short	(.L_54 - .L_53)
.L_53:
        /*0db0*/ 	.word	0x00000000


	//----- nvinfo : EIATTR_CBANK_PARAM_SIZE
	.align		4
.L_54:
        /*0db4*/ 	.byte	0x03, 0x19
        /*0db6*/ 	.short	0x0800


	//----- nvinfo : EIATTR_PARAM_CBANK
	.align		4
        /*0db8*/ 	.byte	0x04, 0x0a
        /*0dba*/ 	.short	(.L_56 - .L_55)
	.align		4
.L_55:
        /*0dbc*/ 	.word	index@(.nv.constant0._ZN7cutlass13device_kernelINS_4gemm6kernel13GemmUniversalIN4cute5tupleIJiiiiEEENS1_10collective13CollectiveMmaINS1_35MainloopSm100TmaUmmaWarpSpecializedILi16ELi2ELi4ENS5_IJNS4_1CILi2EEENSA_ILi1EEESC_EEEEENS5_IJNSA_ILi128EEENSA_ILi256EEENSA_ILi64EEEEEEaNS5_IJlSC_lEEEaSJ_NS4_8TiledMMAINS4_8MMA_AtomIJNS4_21SM100_MMA_S8_2x1SM_SSIaaiLi128ELi256ELNS4_4UMMA5MajorE0ELSO_0ELNSN_8SaturateE0EEEEEENS4_6LayoutINS5_IJSC_SC_SC_EEENS5_IJNSA_ILi0EEESU_SU_EEEEENS5_IJNS4_10UnderscoreESX_SX_EEEEENS4_18SM100_TMA_2SM_LOADENS4_14ComposedLayoutINS4_7SwizzleILi2ELi4ELi3EEENS4_18smem_ptr_flag_bitsILi8EEENSS_INS5_IJNSA_ILi8EEESH_EEENS5_IJSH_SC_EEEEEEEvNS4_8identityES10_S1A_vS1B_EENS_8epilogue10collective18CollectiveEpilogueINS1D_23Sm100TmaWarpSpecializedILi4ELi2ELi32ELb0ELb0EEEJNS5_IJSH_SG_SH_EEENS5_IJNSS_ISH_SC_EENSS_INS5_IJNSA_ILi32EEESB_EEENS5_IJSC_SF_EEEEEEEEaSJ_aSJ_NS1D_6fusion15FusionCallbacksIS1H_NS1P_17LinearCombinationIaiaiLNS_15FloatRoundStyleE2EEES1I_S1O_JEEENS4_5SM1004TMEM4LOAD26SM100_TMEM_LOAD_32dp32b32xENS4_13SM90_TMA_LOADENS11_INS12_ILi1ELi4ELi3EEES15_NSS_INS5_IJS16_S1K_EEENS5_IJS1K_SC_EEEEEEENS4_39AutoVectorizingCopyWithAssumedAlignmentILi128EEENS4_14SM90_TMA_STOREES24_S26_S26_EEEvvEEEEvNT_6ParamsE)
        /*0dc0*/ 	.short	0x0380
        /*0dc2*/ 	.short	0x0800


	//----- nvinfo : EIATTR_SW_WAR
	.align		4
.L_56:
        /*0dc4*/ 	.byte	0x04, 0x36
        /*0dc6*/ 	.short	(.L_58 - .L_57)
.L_57:
        /*0dc8*/ 	.word	0x00000008
.L_58:


//--------------------- .nv.callgraph             --------------------------
	.section	.nv.callgraph,"",@"SHT_CUDA_CALLGRAPH"
	.align	4
	.sectionentsize	8
	.align		4
        /*0000*/ 	.word	0x00000000
	.align		4
        /*0004*/ 	.word	0xffffffff
	.align		4
        /*0008*/ 	.word	index@(_ZN7cutlass13device_kernelINS_4gemm6kernel13GemmUniversalIN4cute5tupleIJiiiiEEENS1_10collective13CollectiveMmaINS1_35MainloopSm100TmaUmmaWarpSpecializedILi16ELi2ELi4ENS5_IJNS4_1CILi2EEENSA_ILi1EEESC_EEEEENS5_IJNSA_ILi128EEENSA_ILi256EEENSA_ILi64EEEEEEaNS5_IJlSC_lEEEaSJ_NS4_8TiledMMAINS4_8MMA_AtomIJNS4_21SM100_MMA_S8_2x1SM_SSIaaiLi128ELi256ELNS4_4UMMA5MajorE0ELSO_0ELNSN_8SaturateE0EEEEEENS4_6LayoutINS5_IJSC_SC_SC_EEENS5_IJNSA_ILi0EEESU_SU_EEEEENS5_IJNS4_10UnderscoreESX_SX_EEEEENS4_18SM100_TMA_2SM_LOADENS4_14ComposedLayoutINS4_7SwizzleILi2ELi4ELi3EEENS4_18smem_ptr_flag_bitsILi8EEENSS_INS5_IJNSA_ILi8EEESH_EEENS5_IJSH_SC_EEEEEEEvNS4_8identityES10_S1A_vS1B_EENS_8epilogue10collective18CollectiveEpilogueINS1D_23Sm100TmaWarpSpecializedILi4ELi2ELi32ELb0ELb0EEEJNS5_IJSH_SG_SH_EEENS5_IJNSS_ISH_SC_EENSS_INS5_IJNSA_ILi32EEESB_EEENS5_IJSC_SF_EEEEEEEEaSJ_aSJ_NS1D_6fusion15FusionCallbacksIS1H_NS1P_17LinearCombinationIaiaiLNS_15FloatRoundStyleE2EEES1I_S1O_JEEENS4_5SM1004TMEM4LOAD26SM100_TMEM_LOAD_32dp32b32xENS4_13SM90_TMA_LOADENS11_INS12_ILi1ELi4ELi3EEES15_NSS_INS5_IJS16_S1K_EEENS5_IJS1K_SC_EEEEEEENS4_39AutoVectorizingCopyWithAssumedAlignmentILi128EEENS4_14SM90_TMA_STOREES24_S26_S26_EEEvvEEEEvNT_6ParamsE)
	.align		4
        /*000c*/ 	.word	index@(__assertfail)
	.align		4
        /*0010*/ 	.word	0x00000000
	.align		4
        /*0014*/ 	.word	0xfffffffe
	.align		4
        /*0018*/ 	.word	0x00000000
	.align		4
        /*001c*/ 	.word	0xfffffffd
	.align		4
        /*0020*/ 	.word	0x00000000
	.align		4
        /*0024*/ 	.word	0xfffffffc


//--------------------- .nv.constant4             --------------------------
	.section	.nv.constant4,"a",@progbits
	.align	8
	.align		8
.nv.constant4:
        /*0000*/ 	.dword	__assertfail
	.align		8
        /*0008*/ 	.dword	__unnamed_1
	.align		8
        /*0010*/ 	.dword	__unnamed_2
	.align		8
        /*0018*/ 	.dword	__unnamed_3
	.align		8
        /*0020*/ 	.dword	_ZN40_INTERNAL_ff147d22_4_k_cu_e5595281_101314cuda3std3__45__cpo5beginE
	.align		8
        /*0028*/ 	.dword	_ZN40_INTERNAL_ff147d22_4_k_cu_e5595281_101314cuda3std3__45__cpo3endE
	.align		8
        /*0030*/ 	.dword	_ZN40_INTERNAL_ff147d22_4_k_cu_e5595281_101314cuda3std3__45__cpo6cbeginE
	.align		8
        /*0038*/ 	.dword	_ZN40_INTERNAL_ff147d22_4_k_cu_e5595281_101314cuda3std3__45__cpo4cendE
	.align		8
        /*0040*/ 	.dword	_ZN40_INTERNAL_ff147d22_4_k_cu_e5595281_101314cuda3std3__442_GLOBAL__N__ff147d22_4_k_cu_e5595281_101316ignoreE
	.align		8
        /*0048*/ 	.dword	_ZN40_INTERNAL_ff147d22_4_k_cu_e5595281_101314cuda3std3__419piecewise_constructE
	.align		8
        /*0050*/ 	.dword	_ZN40_INTERNAL_ff147d22_4_k_cu_e5595281_101314cuda3std3__48in_placeE
	.align		8
        /*0058*/ 	.dword	_ZN40_INTERNAL_ff147d22_4_k_cu_e5595281_101314cuda3std6ranges3__45__cpo4swapE
	.align		8
        /*0060*/ 	.dword	_ZN40_INTERNAL_ff147d22_4_k_cu_e5595281_101314cuda3std6ranges3__45__cpo9iter_moveE
	.align		8
        /*0068*/ 	.dword	_ZN40_INTERNAL_ff147d22_4_k_cu_e5595281_101314cute7productE
	.align		8
        /*0070*/ 	.dword	_ZN40_INTERNAL_ff147d22_4_k_cu_e5595281_101314cute1_E
	.align		8
        /*0078*/ 	.dword	$str$25
	.align		8
        /*0080*/ 	.dword	$str$26
	.align		8
        /*0088*/ 	.dword	$str$27
	.align		8
        /*0090*/ 	.dword	$str$28


//--------------------- .text._ZN7cutlass13device_kernelINS_4gemm6kernel13GemmUniversalIN4cute5tupleIJiiiiEEENS1_10collective13CollectiveMmaINS1_35MainloopSm100TmaUmmaWarpSpecializedILi16ELi2ELi4ENS5_IJNS4_1CILi2EEENSA_ILi1EEESC_EEEEENS5_IJNSA_ILi128EEENSA_ILi256EEENSA_ILi64EEEEEEaNS5_IJlSC_lEEEaSJ_NS4_8TiledMMAINS4_8MMA_AtomIJNS4_21SM100_MMA_S8_2x1SM_SSIaaiLi128ELi256ELNS4_4UMMA5MajorE0ELSO_0ELNSN_8SaturateE0EEEEEENS4_6LayoutINS5_IJSC_SC_SC_EEENS5_IJNSA_ILi0EEESU_SU_EEEEENS5_IJNS4_10UnderscoreESX_SX_EEEEENS4_18SM100_TMA_2SM_LOADENS4_14ComposedLayoutINS4_7SwizzleILi2ELi4ELi3EEENS4_18smem_ptr_flag_bitsILi8EEENSS_INS5_IJNSA_ILi8EEESH_EEENS5_IJSH_SC_EEEEEEEvNS4_8identityES10_S1A_vS1B_EENS_8epilogue10collective18CollectiveEpilogueINS1D_23Sm100TmaWarpSpecializedILi4ELi2ELi32ELb0ELb0EEEJNS5_IJSH_SG_SH_EEENS5_IJNSS_ISH_SC_EENSS_INS5_IJNSA_ILi32EEESB_EEENS5_IJSC_SF_EEEEEEEEaSJ_aSJ_NS1D_6fusion15FusionCallbacksIS1H_NS1P_17LinearCombinationIaiaiLNS_15FloatRoundStyleE2EEES1I_S1O_JEEENS4_5SM1004TMEM4LOAD26SM100_TMEM_LOAD_32dp32b32xENS4_13SM90_TMA_LOADENS11_INS12_ILi1ELi4ELi3EEES15_NSS_INS5_IJS16_S1K_EEENS5_IJS1K_SC_EEEEEEENS4_39AutoVectorizingCopyWithAssumedAlignmentILi128EEENS4_14SM90_TMA_STOREES24_S26_S26_EEEvvEEEEvNT_6ParamsE --------------------------
	.section	.text._ZN7cutlass13device_kernelINS_4gemm6kernel13GemmUniversalIN4cute5tupleIJiiiiEEENS1_10collective13CollectiveMmaINS1_35MainloopSm100TmaUmmaWarpSpecializedILi16ELi2ELi4ENS5_IJNS4_1CILi2EEENSA_ILi1EEESC_EEEEENS5_IJNSA_ILi128EEENSA_ILi256EEENSA_ILi64EEEEEEaNS5_IJlSC_lEEEaSJ_NS4_8TiledMMAINS4_8MMA_AtomIJNS4_21SM100_MMA_S8_2x1SM_SSIaaiLi128ELi256ELNS4_4UMMA5MajorE0ELSO_0ELNSN_8SaturateE0EEEEEENS4_6LayoutINS5_IJSC_SC_SC_EEENS5_IJNSA_ILi0EEESU_SU_EEEEENS5_IJNS4_10UnderscoreESX_SX_EEEEENS4_18SM100_TMA_2SM_LOADENS4_14ComposedLayoutINS4_7SwizzleILi2ELi4ELi3EEENS4_18smem_ptr_flag_bitsILi8EEENSS_INS5_IJNSA_ILi8EEESH_EEENS5_IJSH_SC_EEEEEEEvNS4_8identityES10_S1A_vS1B_EENS_8epilogue10collective18CollectiveEpilogueINS1D_23Sm100TmaWarpSpecializedILi4ELi2ELi32ELb0ELb0EEEJNS5_IJSH_SG_SH_EEENS5_IJNSS_ISH_SC_EENSS_INS5_IJNSA_ILi32EEESB_EEENS5_IJSC_SF_EEEEEEEEaSJ_aSJ_NS1D_6fusion15FusionCallbacksIS1H_NS1P_17LinearCombinationIaiaiLNS_15FloatRoundStyleE2EEES1I_S1O_JEEENS4_5SM1004TMEM4LOAD26SM100_TMEM_LOAD_32dp32b32xENS4_13SM90_TMA_LOADENS11_INS12_ILi1ELi4ELi3EEES15_NSS_INS5_IJS16_S1K_EEENS5_IJS1K_SC_EEEEEEENS4_39AutoVectorizingCopyWithAssumedAlignmentILi128EEENS4_14SM90_TMA_STOREES24_S26_S26_EEEvvEEEEvNT_6ParamsE,"ax",@progbits
	.align	128
.text._ZN7cutlass13device_kernelINS_4gemm6kernel13GemmUniversalIN4cute5tupleIJiiiiEEENS1_10collective13CollectiveMmaINS1_35MainloopSm100TmaUmmaWarpSpecializedILi16ELi2ELi4ENS5_IJNS4_1CILi2EEENSA_ILi1EEESC_EEEEENS5_IJNSA_ILi128EEENSA_ILi256EEENSA_ILi64EEEEEEaNS5_IJlSC_lEEEaSJ_NS4_8TiledMMAINS4_8MMA_AtomIJNS4_21SM100_MMA_S8_2x1SM_SSIaaiLi128ELi256ELNS4_4UMMA5MajorE0ELSO_0ELNSN_8SaturateE0EEEEEENS4_6LayoutINS5_IJSC_SC_SC_EEENS5_IJNSA_ILi0EEESU_SU_EEEEENS5_IJNS4_10UnderscoreESX_SX_EEEEENS4_18SM100_TMA_2SM_LOADENS4_14ComposedLayoutINS4_7SwizzleILi2ELi4ELi3EEENS4_18smem_ptr_flag_bitsILi8EEENSS_INS5_IJNSA_ILi8EEESH_EEENS5_IJSH_SC_EEEEEEEvNS4_8identityES10_S1A_vS1B_EENS_8epilogue10collective18CollectiveEpilogueINS1D_23Sm100TmaWarpSpecializedILi4ELi2ELi32ELb0ELb0EEEJNS5_IJSH_SG_SH_EEENS5_IJNSS_ISH_SC_EENSS_INS5_IJNSA_ILi32EEESB_EEENS5_IJSC_SF_EEEEEEEEaSJ_aSJ_NS1D_6fusion15FusionCallbacksIS1H_NS1P_17LinearCombinationIaiaiLNS_15FloatRoundStyleE2EEES1I_S1O_JEEENS4_5SM1004TMEM4LOAD26SM100_TMEM_LOAD_32dp32b32xENS4_13SM90_TMA_LOADENS11_INS12_ILi1ELi4ELi3EEES15_NSS_INS5_IJS16_S1K_EEENS5_IJS1K_SC_EEEEEEENS4_39AutoVectorizingCopyWithAssumedAlignmentILi128EEENS4_14SM90_TMA_STOREES24_S26_S26_EEEvvEEEEvNT_6ParamsE:
        .type           _ZN7cutlass13device_kernelINS_4gemm6kernel13GemmUniversalIN4cute5tupleIJiiiiEEENS1_10collective13CollectiveMmaINS1_35MainloopSm100TmaUmmaWarpSpecializedILi16ELi2ELi4ENS5_IJNS4_1CILi2EEENSA_ILi1EEESC_EEEEENS5_IJNSA_ILi128EEENSA_ILi256EEENSA_ILi64EEEEEEaNS5_IJlSC_lEEEaSJ_NS4_8TiledMMAINS4_8MMA_AtomIJNS4_21SM100_MMA_S8_2x1SM_SSIaaiLi128ELi256ELNS4_4UMMA5MajorE0ELSO_0ELNSN_8SaturateE0EEEEEENS4_6LayoutINS5_IJSC_SC_SC_EEENS5_IJNSA_ILi0EEESU_SU_EEEEENS5_IJNS4_10UnderscoreESX_SX_EEEEENS4_18SM100_TMA_2SM_LOADENS4_14ComposedLayoutINS4_7SwizzleILi2ELi4ELi3EEENS4_18smem_ptr_flag_bitsILi8EEENSS_INS5_IJNSA_ILi8EEESH_EEENS5_IJSH_SC_EEEEEEEvNS4_8identityES10_S1A_vS1B_EENS_8epilogue10collective18CollectiveEpilogueINS1D_23Sm100TmaWarpSpecializedILi4ELi2ELi32ELb0ELb0EEEJNS5_IJSH_SG_SH_EEENS5_IJNSS_ISH_SC_EENSS_INS5_IJNSA_ILi32EEESB_EEENS5_IJSC_SF_EEEEEEEEaSJ_aSJ_NS1D_6fusion15FusionCallbacksIS1H_NS1P_17LinearCombinationIaiaiLNS_15FloatRoundStyleE2EEES1I_S1O_JEEENS4_5SM1004TMEM4LOAD26SM100_TMEM_LOAD_32dp32b32xENS4_13SM90_TMA_LOADENS11_INS12_ILi1ELi4ELi3EEES15_NSS_INS5_IJS16_S1K_EEENS5_IJS1K_SC_EEEEEEENS4_39AutoVectorizingCopyWithAssumedAlignmentILi128EEENS4_14SM90_TMA_STOREES24_S26_S26_EEEvvEEEEvNT_6ParamsE,@function
        .size           _ZN7cutlass13device_kernelINS_4gemm6kernel13GemmUniversalIN4cute5tupleIJiiiiEEENS1_10collective13CollectiveMmaINS1_35MainloopSm100TmaUmmaWarpSpecializedILi16ELi2ELi4ENS5_IJNS4_1CILi2EEENSA_ILi1EEESC_EEEEENS5_IJNSA_ILi128EEENSA_ILi256EEENSA_ILi64EEEEEEaNS5_IJlSC_lEEEaSJ_NS4_8TiledMMAINS4_8MMA_AtomIJNS4_21SM100_MMA_S8_2x1SM_SSIaaiLi128ELi256ELNS4_4UMMA5MajorE0ELSO_0ELNSN_8SaturateE0EEEEEENS4_6LayoutINS5_IJSC_SC_SC_EEENS5_IJNSA_ILi0EEESU_SU_EEEEENS5_IJNS4_10UnderscoreESX_SX_EEEEENS4_18SM100_TMA_2SM_LOADENS4_14ComposedLayoutINS4_7SwizzleILi2ELi4ELi3EEENS4_18smem_ptr_flag_bitsILi8EEENSS_INS5_IJNSA_ILi8EEESH_EEENS5_IJSH_SC_EEEEEEEvNS4_8identityES10_S1A_vS1B_EENS_8epilogue10collective18CollectiveEpilogueINS1D_23Sm100TmaWarpSpecializedILi4ELi2ELi32ELb0ELb0EEEJNS5_IJSH_SG_SH_EEENS5_IJNSS_ISH_SC_EENSS_INS5_IJNSA_ILi32EEESB_EEENS5_IJSC_SF_EEEEEEEEaSJ_aSJ_NS1D_6fusion15FusionCallbacksIS1H_NS1P_17LinearCombinationIaiaiLNS_15FloatRoundStyleE2EEES1I_S1O_JEEENS4_5SM1004TMEM4LOAD26SM100_TMEM_LOAD_32dp32b32xENS4_13SM90_TMA_LOADENS11_INS12_ILi1ELi4ELi3EEES15_NSS_INS5_IJS16_S1K_EEENS5_IJS1K_SC_EEEEEEENS4_39AutoVectorizingCopyWithAssumedAlignmentILi128EEENS4_14SM90_TMA_STOREES24_S26_S26_EEEvvEEEEvNT_6ParamsE,(.L_x_228 - _ZN7cutlass13device_kernelINS_4gemm6kernel13GemmUniversalIN4cute5tupleIJiiiiEEENS1_10collective13CollectiveMmaINS1_35MainloopSm100TmaUmmaWarpSpecializedILi16ELi2ELi4ENS5_IJNS4_1CILi2EEENSA_ILi1EEESC_EEEEENS5_IJNSA_ILi128EEENSA_ILi256EEENSA_ILi64EEEEEEaNS5_IJlSC_lEEEaSJ_NS4_8TiledMMAINS4_8MMA_AtomIJNS4_21SM100_MMA_S8_2x1SM_SSIaaiLi128ELi256ELNS4_4UMMA5MajorE0ELSO_0ELNSN_8SaturateE0EEEEEENS4_6LayoutINS5_IJSC_SC_SC_EEENS5_IJNSA_ILi0EEESU_SU_EEEEENS5_IJNS4_10UnderscoreESX_SX_EEEEENS4_18SM100_TMA_2SM_LOADENS4_14ComposedLayoutINS4_7SwizzleILi2ELi4ELi3EEENS4_18smem_ptr_flag_bitsILi8EEENSS_INS5_IJNSA_ILi8EEESH_EEENS5_IJSH_SC_EEEEEEEvNS4_8identityES10_S1A_vS1B_EENS_8epilogue10collective18CollectiveEpilogueINS1D_23Sm100TmaWarpSpecializedILi4ELi2ELi32ELb0ELb0EEEJNS5_IJSH_SG_SH_EEENS5_IJNSS_ISH_SC_EENSS_INS5_IJNSA_ILi32EEESB_EEENS5_IJSC_SF_EEEEEEEEaSJ_aSJ_NS1D_6fusion15FusionCallbacksIS1H_NS1P_17LinearCombinationIaiaiLNS_15FloatRoundStyleE2EEES1I_S1O_JEEENS4_5SM1004TMEM4LOAD26SM100_TMEM_LOAD_32dp32b32xENS4_13SM90_TMA_LOADENS11_INS12_ILi1ELi4ELi3EEES15_NSS_INS5_IJS16_S1K_EEENS5_IJS1K_SC_EEEEEEENS4_39AutoVectorizingCopyWithAssumedAlignmentILi128EEENS4_14SM90_TMA_STOREES24_S26_S26_EEEvvEEEEvNT_6ParamsE)
        .other          _ZN7cutlass13device_kernelINS_4gemm6kernel13GemmUniversalIN4cute5tupleIJiiiiEEENS1_10collective13CollectiveMmaINS1_35MainloopSm100TmaUmmaWarpSpecializedILi16ELi2ELi4ENS5_IJNS4_1CILi2EEENSA_ILi1EEESC_EEEEENS5_IJNSA_ILi128EEENSA_ILi256EEENSA_ILi64EEEEEEaNS5_IJlSC_lEEEaSJ_NS4_8TiledMMAINS4_8MMA_AtomIJNS4_21SM100_MMA_S8_2x1SM_SSIaaiLi128ELi256ELNS4_4UMMA5MajorE0ELSO_0ELNSN_8SaturateE0EEEEEENS4_6LayoutINS5_IJSC_SC_SC_EEENS5_IJNSA_ILi0EEESU_SU_EEEEENS5_IJNS4_10UnderscoreESX_SX_EEEEENS4_18SM100_TMA_2SM_LOADENS4_14ComposedLayoutINS4_7SwizzleILi2ELi4ELi3EEENS4_18smem_ptr_flag_bitsILi8EEENSS_INS5_IJNSA_ILi8EEESH_EEENS5_IJSH_SC_EEEEEEEvNS4_8identityES10_S1A_vS1B_EENS_8epilogue10collective18CollectiveEpilogueINS1D_23Sm100TmaWarpSpecializedILi4ELi2ELi32ELb0ELb0EEEJNS5_IJSH_SG_SH_EEENS5_IJNSS_ISH_SC_EENSS_INS5_IJNSA_ILi32EEESB_EEENS5_IJSC_SF_EEEEEEEEaSJ_aSJ_NS1D_6fusion15FusionCallbacksIS1H_NS1P_17LinearCombinationIaiaiLNS_15FloatRoundStyleE2EEES1I_S1O_JEEENS4_5SM1004TMEM4LOAD26SM100_TMEM_LOAD_32dp32b32xENS4_13SM90_TMA_LOADENS11_INS12_ILi1ELi4ELi3EEES15_NSS_INS5_IJS16_S1K_EEENS5_IJS1K_SC_EEEEEEENS4_39AutoVectorizingCopyWithAssumedAlignmentILi128EEENS4_14SM90_TMA_STOREES24_S26_S26_EEEvvEEEEvNT_6ParamsE,@"STO_CUDA_ENTRY STV_DEFAULT"
_ZN7cutlass13device_kernelINS_4gemm6kernel13GemmUniversalIN4cute5tupleIJiiiiEEENS1_10collective13CollectiveMmaINS1_35MainloopSm100TmaUmmaWarpSpecializedILi16ELi2ELi4ENS5_IJNS4_1CILi2EEENSA_ILi1EEESC_EEEEENS5_IJNSA_ILi128EEENSA_ILi256EEENSA_ILi64EEEEEEaNS5_IJlSC_lEEEaSJ_NS4_8TiledMMAINS4_8MMA_AtomIJNS4_21SM100_MMA_S8_2x1SM_SSIaaiLi128ELi256ELNS4_4UMMA5MajorE0ELSO_0ELNSN_8SaturateE0EEEEEENS4_6LayoutINS5_IJSC_SC_SC_EEENS5_IJNSA_ILi0EEESU_SU_EEEEENS5_IJNS4_10UnderscoreESX_SX_EEEEENS4_18SM100_TMA_2SM_LOADENS4_14ComposedLayoutINS4_7SwizzleILi2ELi4ELi3EEENS4_18smem_ptr_flag_bitsILi8EEENSS_INS5_IJNSA_ILi8EEESH_EEENS5_IJSH_SC_EEEEEEEvNS4_8identityES10_S1A_vS1B_EENS_8epilogue10collective18CollectiveEpilogueINS1D_23Sm100TmaWarpSpecializedILi4ELi2ELi32ELb0ELb0EEEJNS5_IJSH_SG_SH_EEENS5_IJNSS_ISH_SC_EENSS_INS5_IJNSA_ILi32EEESB_EEENS5_IJSC_SF_EEEEEEEEaSJ_aSJ_NS1D_6fusion15FusionCallbacksIS1H_NS1P_17LinearCombinationIaiaiLNS_15FloatRoundStyleE2EEES1I_S1O_JEEENS4_5SM1004TMEM4LOAD26SM100_TMEM_LOAD_32dp32b32xENS4_13SM90_TMA_LOADENS11_INS12_ILi1ELi4ELi3EEES15_NSS_INS5_IJS16_S1K_EEENS5_IJS1K_SC_EEEEEEENS4_39AutoVectorizingCopyWithAssumedAlignmentILi128EEENS4_14SM90_TMA_STOREES24_S26_S26_EEEvvEEEEvNT_6ParamsE:
[----:B------:R-:W1:Y:S01]  /*0000*/  LDC R1, c[0x0][0x37c] ;  /* 0x0000df00ff017b82 */ /* 0x000e620000000800 */
[----:B------:R-:W2:Y:S01]  /*0010*/  S2R R104, SR_TID.X ;  /* 0x0000000000687919 */ /* 0x000ea20000002100 */
[----:B------:R-:W3:Y:S06]  /*0020*/  LDCU.64 UR6, c[0x0][0x890] ;  /* 0x00011200ff0677ac */ /* 0x000eec0008000a00 */
[----:B------:R-:W4:Y:S01]  /*0030*/  S2UR UR37, SR_CgaCtaId ;  /* 0x00000000002579c3 */ /* 0x000f220000008800 */
[----:B------:R-:W-:Y:S02]  /*0040*/  PRMT R91, RZ, 0x7610, R91 ;  /* 0x00007610ff5b7816 */ /* 0x000fe4000000005b */
[----:B------:R-:W-:Y:S01]  /*0050*/  ELECT P1, URZ, PT ;  /* 0x0000000000ff782f */ /* 0x000fe20003820000 */
[----:B------:R-:W1:Y:S01]  /*0060*/  LDCU.64 UR46, c[0x0][0x358] ;  /* 0x00006b00ff2e77ac */ /* 0x000e620008000a00 */
[----:B---3--:R-:W-:-:S04]  /*0070*/  UISETP.NE.U32.AND UP0, UPT, UR6, URZ, UPT ;  /* 0x000000ff0600728c */ /* 0x008fc8000bf05070 */
[----:B------:R-:W-:Y:S02]  /*0080*/  UISETP.NE.AND.EX UP0, UPT, UR7, URZ, UPT, UP0 ;  /* 0x000000ff0700728c */ /* 0x000fe4000bf05300 */
[----:B----4-:R-:W-:Y:S02]  /*0090*/  ULOP3.LUT UR5, UR37, 0x1, URZ, 0xc0, !UPT ;  /* 0x0000000125057892 */ /* 0x010fe4000f8ec0ff */
[----:B------:R-:W-:Y:S01]  /*00a0*/  ULOP3.LUT UR4, UR37, 0x1, URZ, 0x3c, !UPT ;  /* 0x0000000125047892 */ /* 0x000fe2000f8e3cff */
[----:B--2---:R-:W-:-:S05]  /*00b0*/  SHF.R.U32.HI R97, RZ, 0x5, R104 ;  /* 0x00000005ff617819 */ /* 0x004fca0000011668 */
[----:B------:R-:W2:Y:S02]  /*00c0*/  SHFL.IDX PT, R0, R97, RZ, 0x1f ;  /* 0x00001fff61007589 */ /* 0x000ea400000e0000 */
[----:B--2---:R-:W-:Y:S01]  /*00d0*/  R2UR UR10, R0 ;  /* 0x00000000000a72ca */ /* 0x004fe200000e0000 */
[----:B-1----:R-:W-:-:S14]  /*00e0*/  BRA.U UP0, `(.L_x_0) ;  /* 0x00000001002c7547 */ /* 0x002fdc000b800000 */
[----:B------:R-:W1:Y:S02]  /*00f0*/  LDCU.64 UR8, c[0x0][0x888] ;  /* 0x00011100ff0877ac */ /* 0x000e640008000a00 */
[----:B-1----:R-:W-:-:S04]  /*0100*/  UISETP.NE.U32.AND UP0, UPT, UR8, URZ, UPT ;  /* 0x000000ff0800728c */ /* 0x002fc8000bf05070 */
[----:B------:R-:W-:-:S09]  /*0110*/  UISETP.NE.AND.EX UP0, UPT, UR9, URZ, UPT, UP0 ;  /* 0x000000ff0900728c */ /* 0x000fd2000bf05300 */
[----:B------:R-:W-:Y:S05]  /*0120*/  BRA.U !UP0, `(.L_x_1) ;  /* 0x0000000108107547 */ /* 0x000fea000b800000 */
[----:B------:R-:W1:Y:S02]  /*0130*/  LDC.64 R50, c[0x0][0x888] ;  /* 0x00022200ff327b82 */ /* 0x000e640000000a00 */
[----:B-1----:R1:W5:Y:S01]  /*0140*/  LDG.E R50, desc[UR46][R50.64] ;  /* 0x0000002e32327981 */ /* 0x002362000c1e1900 */
[----:B------:R-:W-:Y:S01]  /*0150*/  HFMA2 R91, -RZ, RZ, 0, 5.9604644775390625e-08 ;  /* 0x00000001ff5b7431 */ /* 0x000fe200000001ff */
[----:B------:R-:W-:Y:S05]  /*0160*/  BRA `(.L_x_0) ;  /* 0x00000000000c7947 */ /* 0x000fea0003800000 */
.L_x_1:
[----:B------:R-:W1:Y:S01]  /*0170*/  LDCU UR8, c[0x0][0x880] ;  /* 0x00011000ff0877ac */ /* 0x000e620008000800 */
[----:B------:R-:W-:Y:S01]  /*0180*/  HFMA2 R91, -RZ, RZ, 0, 5.9604644775390625e-08 ;  /* 0x00000001ff5b7431 */ /* 0x000fe200000001ff */
[----:B-1----:R-:W-:-:S07]  /*0190*/  MOV R50, UR8 ;  /* 0x0000000800327c02 */ /* 0x002fce0008000f00 */
.L_x_0:
[----:B------:R-:W2:Y:S02]  /*01a0*/  LDCU.64 UR8, c[0x0][0x8b0] ;  /* 0x00011600ff0877ac */ /* 0x000ea40008000a00 */
[----:B--2---:R-:W-:-:S04]  /*01b0*/  UISETP.NE.U32.AND UP0, UPT, UR8, URZ, UPT ;  /* 0x000000ff0800728c */ /* 0x004fc8000bf05070 */
[----:B------:R-:W-:-:S09]  /*01c0*/  UISETP.NE.AND.EX UP0, UPT, UR9, URZ, UPT, UP0 ;  /* 0x000000ff0900728c */ /* 0x000fd2000bf05300 */
[----:B------:R-:W-:Y:S05]  /*01d0*/  BRA.U UP0, `(.L_x_2) ;  /* 0x0000000100247547 */ /* 0x000fea000b800000 */
[----:B------:R-:W2:Y:S02]  /*01e0*/  LDCU.64 UR8, c[0x0][0x8a8] ;  /* 0x00011500ff0877ac */ /* 0x000ea40008000a00 */
[----:B--2---:R-:W-:-:S04]  /*01f0*/  UISETP.NE.U32.AND UP0, UPT, UR8, URZ, UPT ;  /* 0x000000ff0800728c */ /* 0x004fc8000bf05070 */
[----:B------:R-:W-:-:S09]  /*0200*/  UISETP.NE.AND.EX UP0, UPT, UR9, URZ, UPT, UP0 ;  /* 0x000000ff0900728c */ /* 0x000fd2000bf05300 */
[----:B------:R-:W-:Y:S05]  /*0210*/  BRA.U !UP0, `(.L_x_3) ;  /* 0x00000001080c7547 */ /* 0x000fea000b800000 */
[----:B------:R-:W2:Y:S02]  /*0220*/  LDC.64 R46, c[0x0][0x8a8] ;  /* 0x00022a00ff2e7b82 */ /* 0x000ea40000000a00 */
[----:B--2---:R2:W5:Y:S01]  /*0230*/  LDG.E R46, desc[UR46][R46.64] ;  /* 0x0000002e2e2e7981 */ /* 0x004562000c1e1900 */
[----:B------:R-:W-:Y:S05]  /*0240*/  BRA `(.L_x_2) ;  /* 0x0000000000087947 */ /* 0x000fea0003800000 */
.L_x_3:
[----:B------:R-:W2:Y:S02]  /*0250*/  LDCU UR8, c[0x0][0x8a0] ;  /* 0x00011400ff0877ac */ /* 0x000ea40008000800 */
[----:B--2---:R-:W-:Y:S02]  /*0260*/  MOV R46, UR8 ;  /* 0x00000008002e7c02 */ /* 0x004fe40008000f00 */
.L_x_2:
[----:B------:R-:W-:Y:S01]  /*0270*/  IMAD.U32 R0, RZ, RZ, UR10 ;  /* 0x0000000aff007e24 */ /* 0x000fe2000f8e00ff */
[----:B------:R-:W-:Y:S04]  /*0280*/  BSSY.RECONVERGENT B0, `(.L_x_4) ;  /* 0x000000c000007945 */ /* 0x000fe80003800200 */
[C---:B------:R-:W-:Y:S02]  /*0290*/  ISETP.NE.OR P2, PT, R0.reuse, 0x1, !P1 ;  /* 0x000000010000780c */ /* 0x040fe40004f45670 */
[----:B------:R-:W-:-:S11]  /*02a0*/  ISETP.NE.OR P0, PT, R0, 0x3, !P1 ;  /* 0x000000030000780c */ /* 0x000fd60004f05670 */
[----:B------:R-:W-:Y:S05]  /*02b0*/  @P2 BRA `(.L_x_5) ;  /* 0x0000000000202947 */ /* 0x000fea0003800000 */
[----:B------:R-:W3:Y:S02]  /*02c0*/  LDCU.64 UR8, c[0x0][0x348] ;  /* 0x00006900ff0877ac */ /* 0x000ee40008000a00 */
[----:B---3--:R-:W-:Y:S02]  /*02d0*/  UIADD3 UR12, UP1, UPT, UR8, 0x80, URZ ;  /* 0x00000080080c7890 */ /* 0x008fe4000ff3e0ff */
[----:B------:R-:W-:Y:S02]  /*02e0*/  UIADD3 UR8, UP0, UPT, UR8, 0x180, URZ ;  /* 0x0000018008087890 */ /* 0x000fe4000ff1e0ff */
[----:B------:R-:W-:Y:S02]  /*02f0*/  UIADD3.X UR13, UPT, UPT, URZ, UR9, URZ, UP1, !UPT ;  /* 0x00000009ff0d7290 */ /* 0x000fe40008ffe4ff */
[----:B------:R-:W-:-:S07]  /*0300*/  UIADD3.X UR9, UPT, UPT, URZ, UR9, URZ, UP0, !UPT ;  /* 0x00000009ff097290 */ /* 0x000fce00087fe4ff */
[----:B------:R3:W-:Y:S02]  /*0310*/  UTMACCTL.PF [UR12] ;  /* 0x000000000c0079b9 */ /* 0x0007e40008040000 */
[----:B------:R3:W-:Y:S02]  /*0320*/  UTMACCTL.PF [UR8] ;  /* 0x00000000080079b9 */ /* 0x0007e40008040000 */
[----:B---3--:R-:W-:Y:S01]  /*0330*/  NOP ;  /* 0x0000000000007918 */ /* 0x008fe20000000000 */
.L_x_5:
[----:B------:R-:W-:Y:S05]  /*0340*/  BSYNC.RECONVERGENT B0 ;  /* 0x0000000000007941 */ /* 0x000fea0003800200 */
.L_x_4:
[----:B------:R-:W-:Y:S04]  /*0350*/  BSSY.RECONVERGENT B0, `(.L_x_6) ;  /* 0x000000a000007945 */ /* 0x000fe80003800200 */
        /* <DEDUP_REMOVED lines=9> */
.L_x_7:
[----:B------:R-:W-:Y:S05]  /*03f0*/  BSYNC.RECONVERGENT B0 ;  /* 0x0000000000007941 */ /* 0x000fea0003800200 */
.L_x_6:
[----:B------:R-:W3:Y:S01]  /*0400*/  LDCU.64 UR8, c[0x0][0x888] ;  /* 0x00011100ff0877ac */ /* 0x000ee20008000a00 */
[----:B------:R-:W-:Y:S02]  /*0410*/  UISETP.EQ.U32.AND UP1, UPT, UR6, URZ, UPT ;  /* 0x000000ff0600728c */ /* 0x000fe4000bf22070 */
[----:B------:R-:W-:Y:S02]  /*0420*/  UPLOP3.LUT UP5, UPT, UPT, UPT, UPT, 0x80, 0x8 ;  /* 0x000000000008789c */ /* 0x000fe40003faf070 */
[----:B---3--:R-:W-:-:S04]  /*0430*/  UISETP.NE.U32.AND UP0, UPT, UR8, URZ, UPT ;  /* 0x000000ff0800728c */ /* 0x008fc8000bf05070 */
[----:B------:R-:W-:-:S04]  /*0440*/  UISETP.NE.AND.EX UP0, UPT, UR9, URZ, UPT, UP0 ;  /* 0x000000ff0900728c */ /* 0x000fc8000bf05300 */
[----:B------:R-:W-:-:S04]  /*0450*/  UISETP.EQ.OR.EX UP2, UPT, UR7, URZ, !UP0, UP1 ;  /* 0x000000ff0700728c */ /* 0x000fc8000c742710 */
[----:B------:R-:W-:-:S05]  /*0460*/  UP2UR UR50, UPR, URZ, 0x4 ;  /* 0x00000004ff327883 */ /* 0x000fca0008000000 */
[----:B------:R-:W-:Y:S07]  /*0470*/  BRA.U !UP2, `(.L_x_8) ;  /* 0x000000010a207547 */ /* 0x000fee000b800000 */
[----:B-----5:R-:W-:Y:S01]  /*0480*/  R2UR UR8, R50 ;  /* 0x00000000320872ca */ /* 0x020fe200000e0000 */
[----:B------:R-:W-:Y:S02]  /*0490*/  UISETP.NE.U32.AND UP2, UPT, UR6, URZ, UPT ;  /* 0x000000ff0600728c */ /* 0x000fe4000bf45070 */
[----:B------:R-:W-:Y:S02]  /*04a0*/  USEL UR6, URZ, 0xffffffff, UP0 ;  /* 0xffffffffff067887 */ /* 0x000fe40008000000 */
[----:B------:R-:W-:-:S08]  /*04b0*/  UISETP.NE.AND.EX UP2, UPT, UR7, URZ, UPT, UP2 ;  /* 0x000000ff0700728c */ /* 0x000fd0000bf45320 */
[----:B------:R-:W-:-:S04]  /*04c0*/  UISETP.NE.AND UP1, UPT, UR8, URZ, UPT ;  /* 0x000000ff0800728c */ /* 0x000fc8000bf25270 */
[----:B------:R-:W-:-:S04]  /*04d0*/  @!UP2 USEL UR6, URZ, 0xffffffff, UP1 ;  /* 0xffffffffff06a887 */ /* 0x000fc80008800000 */
[----:B------:R-:W-:-:S04]  /*04e0*/  ULOP3.LUT UR6, UR6, 0x1, URZ, 0xc0, !UPT ;  /* 0x0000000106067892 */ /* 0x000fc8000f8ec0ff */
[----:B------:R-:W-:-:S11]  /*04f0*/  UISETP.NE.U32.AND UP5, UPT, UR6, 0x1, UPT ;  /* 0x000000010600788c */ /* 0x000fd6000bfa5070 */
.L_x_8:
[----:B------:R-:W3:Y:S01]  /*0500*/  SHFL.IDX PT, R0, R97, RZ, 0x1f ;  /* 0x00001fff61007589 */ /* 0x000ee200000e0000 */
[----:B------:R-:W-:-:S04]  /*0510*/  UISETP.NE.AND UP1, UPT, UR10, 0x2, UPT ;  /* 0x000000020a00788c */ /* 0x000fc8000bf25270 */
[----:B------:R-:W-:Y:S02]  /*0520*/  UISETP.EQ.AND UP2, UPT, UR5, URZ, !UP1 ;  /* 0x000000ff0500728c */ /* 0x000fe4000cf42270 */
[----:B------:R-:W-:-:S04]  /*0530*/  USEL UR6, URZ, 0x1, UP1 ;  /* 0x00000001ff067887 */ /* 0x000fc80008800000 */
[----:B------:R-:W-:Y:S02]  /*0540*/  PLOP3.LUT P5, PT, P1, PT, UP2, 0x80, 0x8 ;  /* 0x000000000008781c */ /* 0x000fe40000faf028 */
[----:B---3--:R-:W-:-:S13]  /*0550*/  ISETP.NE.AND P0, PT, R0, RZ, PT ;  /* 0x000000ff0000720c */ /* 0x008fda0003f05270 */
[----:B------:R-:W-:Y:S05]  /*0560*/  @P0 BRA `(.L_x_9) ;  /* 0x0000000000b00947 */ /* 0x000fea0003800000 */
[----:B------:R-:W-:Y:S01]  /*0570*/  ELECT P0, URZ, PT ;  /* 0x0000000000ff782f */ /* 0x000fe20003800000 */
[----:B------:R-:W-:-:S12]  /*0580*/  BSSY.RECONVERGENT B0, `(.L_x_9) ;  /* 0x000002a000007945 */ /* 0x000fd80003800200 */
[----:B------:R-:W-:Y:S05]  /*0590*/  @!P0 BRA `(.L_x_10) ;  /* 0x0000000000a08947 */ /* 0x000fea0003800000 */
[----:B------:R-:W-:Y:S01]  /*05a0*/  UMOV UR8, 0x400 ;  /* 0x0000040000087882 */ /* 0x000fe20000000000 */
[----:B------:R-:W-:Y:S01]  /*05b0*/  UMOV UR7, 0x1 ;  /* 0x0000000100077882 */ /* 0x000fe20000000000 */
[----:B------:R-:W-:Y:S02]  /*05c0*/  ULEA UR8, UR37, UR8, 0x18 ;  /* 0x0000000825087291 */ /* 0x000fe4000f8ec0ff */
[----:B------:R-:W-:-:S04]  /*05d0*/  UIADD3 UR12, UPT, UPT, -UR7, 0x100000, URZ ;  /* 0x00100000070c7890 */ /* 0x000fc8000fffe1ff */
[----:B------:R-:W-:Y:S02]  /*05e0*/  USHF.L.U32 UR13, UR12, 0xb, URZ ;  /* 0x0000000b0c0d7899 */ /* 0x000fe400080006ff */
[----:B------:R-:W-:Y:S01]  /*05f0*/  USHF.L.U32 UR12, UR12, 0x1, URZ ;  /* 0x000000010c0c7899 */ /* 0x000fe200080006ff */
[----:B------:R-:W3:Y:S11]  /*0600*/  FENCE.VIEW.ASYNC.S ;  /* 0x00000000000073c6 */ /* 0x000ef60000000000 */
[----:B---3--:R3:W4:Y:S01]  /*0610*/  SYNCS.EXCH.64 URZ, [UR8], UR12 ;  /* 0x0000000c08ff75b2 */ /* 0x0087220008000100 */
[----:B------:R3:W1:Y:S01]  /*0620*/  SYNCS.EXCH.64 URZ, [UR8+0x80], UR12 ;  /* 0x0000800c08ff75b2 */ /* 0x0006620008000100 */
        /* <DEDUP_REMOVED lines=29> */
[----:B------:R3:W1:Y:S02]  /*0800*/  SYNCS.EXCH.64 URZ, [UR8+0xf8], UR12 ;  /* 0x0000f80c08ff75b2 */ /* 0x0006640008000100 */
[----:B---34-:R-:W-:Y:S01]  /*0810*/  NOP ;  /* 0x0000000000007918 */ /* 0x018fe20000000000 */
.L_x_10:
[----:B------:R-:W-:Y:S05]  /*0820*/  BSYNC.RECONVERGENT B0 ;  /* 0x0000000000007941 */ /* 0x000fea0003800200 */
.L_x_9:
[----:B------:R-:W3:Y:S01]  /*0830*/  SHFL.IDX PT, R0, R97, RZ, 0x1f ;  /* 0x00001fff61007589 */ /* 0x000ee200000e0000 */
[----:B------:R-:W-:Y:S01]  /*0840*/  NOP ;  /* 0x0000000000007918 */ /* 0x000fe20000000000 */
[----:B---3--:R-:W-:-:S13]  /*0850*/  ISETP.NE.AND P0, PT, R0, 0x1, PT ;  /* 0x000000010000780c */ /* 0x008fda0003f05270 */
[----:B------:R-:W-:Y:S05]  /*0860*/  @P0 BRA `(.L_x_11) ;  /* 0x0000000000540947 */ /* 0x000fea0003800000 */
[----:B------:R-:W-:Y:S01]  /*0870*/  UMOV UR9, 0x400 ;  /* 0x0000040000097882 */ /* 0x000fe20000000000 */
[----:B------:R-:W-:Y:S01]  /*0880*/  UMOV UR8, 0x20 ;  /* 0x0000002000087882 */ /* 0x000fe20000000000 */
[----:B------:R-:W-:Y:S01]  /*0890*/  UMOV UR7, 0x80 ;  /* 0x0000008000077882 */ /* 0x000fe20000000000 */
[----:B------:R-:W-:Y:S02]  /*08a0*/  ULEA UR9, UR37, UR9, 0x18 ;  /* 0x0000000925097291 */ /* 0x000fe4000f8ec0ff */
[----:B------:R-:W-:-:S04]  /*08b0*/  UIADD3 UR12, UPT, UPT, -UR8, 0x100000, URZ ;  /* 0x00100000080c7890 */ /* 0x000fc8000fffe1ff */
[----:B------:R-:W-:Y:S02]  /*08c0*/  USHF.L.U32 UR13, UR12, 0xb, URZ ;  /* 0x0000000b0c0d7899 */ /* 0x000fe400080006ff */
[----:B------:R-:W-:Y:S02]  /*08d0*/  USHF.L.U32 UR12, UR12, 0x1, URZ ;  /* 0x000000010c0c7899 */ /* 0x000fe400080006ff */
[----:B------:R-:W-:-:S04]  /*08e0*/  UIADD3 UR14, UPT, UPT, -UR7, 0x100000, URZ ;  /* 0x00100000070e7890 */ /* 0x000fc8000fffe1ff */
[----:B------:R-:W-:Y:S02]  /*08f0*/  USHF.L.U32 UR15, UR14, 0xb, URZ ;  /* 0x0000000b0e0f7899 */ /* 0x000fe400080006ff */
[----:B------:R-:W-:Y:S01]  /*0900*/  USHF.L.U32 UR14, UR14, 0x1, URZ ;  /* 0x000000010e0e7899 */ /* 0x000fe200080006ff */
[----:B------:R-:W-:Y:S01]  /*0910*/  ELECT P0, URZ, PT ;  /* 0x0000000000ff782f */ /* 0x000fe20003800000 */
[----:B------:R-:W3:Y:S02]  /*0920*/  FENCE.VIEW.ASYNC.S ;  /* 0x00000000000073c6 */ /* 0x000ee40000000000 */
[----:B---3--:R3:W4:Y:S08]  /*0930*/  SYNCS.EXCH.64 URZ, [UR9+0x100], UR12 ;  /* 0x0001000c09ff75b2 */ /* 0x0087300008000100 */
[----:B------:R3:W1:Y:S01]  /*0940*/  SYNCS.EXCH.64 URZ, [UR9+0x120], UR14 ;  /* 0x0001200e09ff75b2 */ /* 0x0006620008000100 */
[----:B------:R3:W1:Y:S01]  /*0950*/  SYNCS.EXCH.64 URZ, [UR9+0x108], UR12 ;  /* 0x0001080c09ff75b2 */ /* 0x0006620008000100 */
[----:B------:R3:W1:Y:S01]  /*0960*/  SYNCS.EXCH.64 URZ, [UR9+0x128], UR14 ;  /* 0x0001280e09ff75b2 */ /* 0x0006620008000100 */
[----:B------:R3:W1:Y:S01]  /*0970*/  SYNCS.EXCH.64 URZ, [UR9+0x110], UR12 ;  /* 0x0001100c09ff75b2 */ /* 0x0006620008000100 */
[----:B------:R3:W1:Y:S01]  /*0980*/  SYNCS.EXCH.64 URZ, [UR9+0x130], UR14 ;  /* 0x0001300e09ff75b2 */ /* 0x0006620008000100 */
[----:B------:R3:W1:Y:S01]  /*0990*/  SYNCS.EXCH.64 URZ, [UR9+0x118], UR12 ;  /* 0x0001180c09ff75b2 */ /* 0x0006620008000100 */
[----:B------:R3:W1:Y:S01]  /*09a0*/  SYNCS.EXCH.64 URZ, [UR9+0x138], UR14 ;  /* 0x0001380e09ff75b2 */ /* 0x0006620008000100 */
[----:B------:R-:W-:Y:S01]  /*09b0*/  NOP ;  /* 0x0000000000007918 */ /* 0x000fe20000000000 */
.L_x_11:
[----:B------:R-:W2:Y:S01]  /*09c0*/  SHFL.IDX PT, R0, R97, RZ, 0x1f ;  /* 0x00001fff61007589 */ /* 0x000ea200000e0000 */
[----:B------:R-:W-:Y:S01]  /*09d0*/  NOP ;  /* 0x0000000000007918 */ /* 0x000fe20000000000 */
[----:B--2---:R-:W-:-:S13]  /*09e0*/  ISETP.NE.AND P0, PT, R0, 0x3, PT ;  /* 0x000000030000780c */ /* 0x004fda0003f05270 */
[----:B------:R-:W-:Y:S05]  /*09f0*/  @P0 BRA `(.L_x_12) ;  /* 0x00000000002c0947 */ /* 0x000fea0003800000 */
[----:B------:R-:W-:Y:S01]  /*0a00*/  UMOV UR8, 0x400 ;  /* 0x0000040000087882 */ /* 0x000fe20000000000 */
[----:B------:R-:W-:Y:S01]  /*0a10*/  UMOV UR7, 0x20 ;  /* 0x0000002000077882 */ /* 0x000fe20000000000 */
[----:B------:R-:W-:Y:S02]  /*0a20*/  ULEA UR8, UR37, UR8, 0x18 ;  /* 0x0000000825087291 */ /* 0x000fe4000f8ec0ff */
[----:B---3--:R-:W-:-:S04]  /*0a30*/  UIADD3 UR12, UPT, UPT, -UR7, 0x100000, URZ ;  /* 0x00100000070c7890 */ /* 0x008fc8000fffe1ff */
[----:B------:R-:W-:Y:S02]  /*0a40*/  USHF.L.U32 UR13, UR12, 0xb, URZ ;  /* 0x0000000b0c0d7899 */ /* 0x000fe400080006ff */
[----:B------:R-:W-:Y:S01]  /*0a50*/  USHF.L.U32 UR12, UR12, 0x1, URZ ;  /* 0x000000010c0c7899 */ /* 0x000fe200080006ff */
[----:B------:R-:W-:Y:S01]  /*0a60*/  ELECT P0, URZ, PT ;  /* 0x0000000000ff782f */ /* 0x000fe20003800000 */
[----:B------:R-:W2:Y:S10]  /*0a70*/  FENCE.VIEW.ASYNC.S ;  /* 0x00000000000073c6 */ /* 0x000eb40000000000 */
[----:B--2---:R2:W3:Y:S01]  /*0a80*/  SYNCS.EXCH.64 URZ, [UR8+0x140], UR12 ;  /* 0x0001400c08ff75b2 */ /* 0x0044e20008000100 */
[----:B------:R2:W1:Y:S01]  /*0a90*/  SYNCS.EXCH.64 URZ, [UR8+0x148], UR12 ;  /* 0x0001480c08ff75b2 */ /* 0x0004620008000100 */
[----:B------:R-:W-:Y:S01]  /*0aa0*/  NOP ;  /* 0x0000000000007918 */ /* 0x000fe20000000000 */
.L_x_12:
[----:B------:R-:W4:Y:S01]  /*0ab0*/  SHFL.IDX PT, R0, R97, RZ, 0x1f ;  /* 0x00001fff61007589 */ /* 0x000f2200000e0000 */
[----:B------:R-:W-:Y:S01]  /*0ac0*/  NOP ;  /* 0x0000000000007918 */ /* 0x000fe20000000000 */
[----:B----4-:R-:W-:-:S13]  /*0ad0*/  ISETP.NE.AND P0, PT, R0, 0x4, PT ;  /* 0x000000040000780c */ /* 0x010fda0003f05270 */
[----:B------:R-:W-:Y:S05]  /*0ae0*/  @P0 BRA `(.L_x_13) ;  /* 0x0000000000480947 */ /* 0x000fea0003800000 */
[----:B---3--:R-:W-:Y:S01]  /*0af0*/  UMOV UR9, 0x1e0 ;  /* 0x000001e000097882 */ /* 0x008fe20000000000 */
[----:B--2---:R-:W-:Y:S01]  /*0b00*/  UMOV UR8, 0x400 ;  /* 0x0000040000087882 */ /* 0x004fe20000000000 */
[----:B------:R-:W-:Y:S01]  /*0b10*/  USEL UR9, UR9, 0x1a0, UP5 ;  /* 0x000001a009097887 */ /* 0x000fe2000a800000 */
        /* <DEDUP_REMOVED lines=9> */
[----:B------:R-:W2:Y:S02]  /*0bb0*/  FENCE.VIEW.ASYNC.S ;  /* 0x00000000000073c6 */ /* 0x000ea40000000000 */
[----:B--2---:R4:W2:Y:S08]  /*0bc0*/  SYNCS.EXCH.64 URZ, [UR8+0x150], UR12 ;  /* 0x0001500c08ff75b2 */ /* 0x0048b00008000100 */
[----:B------:R4:W3:Y:S01]  /*0bd0*/  SYNCS.EXCH.64 URZ, [UR8+0x160], UR14 ;  /* 0x0001600e08ff75b2 */ /* 0x0008e20008000100 */
[----:B------:R4:W1:Y:S01]  /*0be0*/  SYNCS.EXCH.64 URZ, [UR8+0x158], UR12 ;  /* 0x0001580c08ff75b2 */ /* 0x0008620008000100 */
[----:B------:R4:W1:Y:S02]  /*0bf0*/  SYNCS.EXCH.64 URZ, [UR8+0x168], UR14 ;  /* 0x0001680e08ff75b2 */ /* 0x0008640008000100 */
[----:B----4-:R-:W-:Y:S01]  /*0c00*/  NOP ;  /* 0x0000000000007918 */ /* 0x010fe20000000000 */
.L_x_13:
[----:B------:R-:W4:Y:S01]  /*0c10*/  SHFL.IDX PT, R0, R97, RZ, 0x1f ;  /* 0x00001fff61007589 */ /* 0x000f2200000e0000 */
[----:B------:R-:W-:Y:S01]  /*0c20*/  NOP ;  /* 0x0000000000007918 */ /* 0x000fe20000000000 */
[----:B----4-:R-:W-:-:S13]  /*0c30*/  ISETP.NE.AND P0, PT, R0, 0x5, PT ;  /* 0x000000050000780c */ /* 0x010fda0003f05270 */
[----:B------:R-:W-:Y:S05]  /*0c40*/  @P0 BRA `(.L_x_14) ;  /* 0x0000000000540947 */ /* 0x000fea0003800000 */
[----:B---3--:R-:W-:Y:S01]  /*0c50*/  UMOV UR9, 0x400 ;  /* 0x0000040000097882 */ /* 0x008fe20000000000 */
[----:B--2---:R-:W-:Y:S01]  /*0c60*/  UMOV UR8, 0x1 ;  /* 0x0000000100087882 */ /* 0x004fe20000000000 */
        /* <DEDUP_REMOVED lines=13> */
[----:B------:R4:W1:Y:S01]  /*0d40*/  SYNCS.EXCH.64 URZ, [UR9+0x198], UR14 ;  /* 0x0001980e09ff75b2 */ /* 0x0008620008000100 */
[----:B------:R4:W1:Y:S01]  /*0d50*/  SYNCS.EXCH.64 URZ, [UR9+0x180], UR12 ;  /* 0x0001800c09ff75b2 */ /* 0x0008620008000100 */
[----:B------:R4:W1:Y:S01]  /*0d60*/  SYNCS.EXCH.64 URZ, [UR9+0x1a0], UR14 ;  /* 0x0001a00e09ff75b2 */ /* 0x0008620008000100 */
[----:B------:R4:W1:Y:S01]  /*0d70*/  SYNCS.EXCH.64 URZ, [UR9+0x188], UR12 ;  /* 0x0001880c09ff75b2 */ /* 0x0008620008000100 */
[----:B------:R4:W1:Y:S02]  /*0d80*/  SYNCS.EXCH.64 URZ, [UR9+0x1a8], UR14 ;  /* 0x0001a80e09ff75b2 */ /* 0x0008640008000100 */
[----:B----4-:R-:W-:Y:S01]  /*0d90*/  NOP ;  /* 0x0000000000007918 */ /* 0x010fe20000000000 */
.L_x_14:
[----:B------:R-:W4:Y:S01]  /*0da0*/  SHFL.IDX PT, R0, R97, RZ, 0x1f ;  /* 0x00001fff61007589 */ /* 0x000f2200000e0000 */
[----:B------:R-:W-:Y:S01]  /*0db0*/  ISETP.NE.OR P1, PT, RZ, UR10, !P1 ;  /* 0x0000000aff007c0c */ /* 0x000fe2000cf25670 */
[----:B------:R-:W-:Y:S01]  /*0dc0*/  NOP ;  /* 0x0000000000007918 */ /* 0x000fe20000000000 */
[----:B----4-:R-:W-:-:S13]  /*0dd0*/  ISETP.NE.AND P0, PT, R0, 0x3, PT ;  /* 0x000000030000780c */ /* 0x010fda0003f05270 */
[----:B------:R-:W-:Y:S05]  /*0de0*/  @P0 BRA `(.L_x_15) ;  /* 0x0000000000340947 */ /* 0x000fea0003800000 */
[----:B--2---:R-:W-:Y:S01]  /*0df0*/  UMOV UR8, 0x400 ;  /* 0x0000040000087882 */ /* 0x004fe20000000000 */
[----:B------:R-:W-:Y:S01]  /*0e00*/  UMOV UR7, 0x20 ;  /* 0x0000002000077882 */ /* 0x000fe20000000000 */
[----:B------:R-:W-:Y:S02]  /*0e10*/  ULEA UR8, UR37, UR8, 0x18 ;  /* 0x0000000825087291 */ /* 0x000fe4000f8ec0ff */
[----:B---3--:R-:W-:-:S04]  /*0e20*/  UIADD3 UR12, UPT, UPT, -UR7, 0x100000, URZ ;  /* 0x00100000070c7890 */ /* 0x008fc8000fffe1ff */
[----:B------:R-:W-:Y:S02]  /*0e30*/  USHF.L.U32 UR13, UR12, 0xb, URZ ;  /* 0x0000000b0c0d7899 */ /* 0x000fe400080006ff */
[----:B------:R-:W-:Y:S01]  /*0e40*/  USHF.L.U32 UR12, UR12, 0x1, URZ ;  /* 0x000000010c0c7899 */ /* 0x000fe200080006ff */
[----:B------:R-:W-:Y:S01]  /*0e50*/  ELECT P0, URZ, PT ;  /* 0x0000000000ff782f */ /* 0x000fe20003800000 */
[----:B------:R-:W2:Y:S10]  /*0e60*/  FENCE.VIEW.ASYNC.S ;  /* 0x00000000000073c6 */ /* 0x000eb40000000000 */
[----:B--2---:R4:W2:Y:S01]  /*0e70*/  SYNCS.EXCH.64 URZ, [UR8+0x1b0], UR12 ;  /* 0x0001b00c08ff75b2 */ /* 0x0048a20008000100 */
[----:B------:R4:W3:Y:S01]  /*0e80*/  SYNCS.EXCH.64 URZ, [UR8+0x1c0], UR12 ;  /* 0x0001c00c08ff75b2 */ /* 0x0008e20008000100 */
[----:B------:R4:W1:Y:S01]  /*0e90*/  SYNCS.EXCH.64 URZ, [UR8+0x1b8], UR12 ;  /* 0x0001b80c08ff75b2 */ /* 0x0008620008000100 */
[----:B------:R4:W1:Y:S02]  /*0ea0*/  SYNCS.EXCH.64 URZ, [UR8+0x1c8], UR12 ;  /* 0x0001c80c08ff75b2 */ /* 0x0008640008000100 */
[----:B----4-:R-:W-:Y:S01]  /*0eb0*/  NOP ;  /* 0x0000000000007918 */ /* 0x010fe20000000000 */
.L_x_15:
[----:B------:R-:W-:Y:S01]  /*0ec0*/  VOTEU.ALL UP1, P1 ;  /* 0x0000000000ff7886 */ /* 0x000fe20000820000 */
[----:B--2---:R-:W2:Y:S01]  /*0ed0*/  LDCU UR8, c[0x0][0x36c] ;  /* 0x00006d80ff0877ac */ /* 0x004ea20008000800 */
[----:B------:R-:W-:Y:S01]  /*0ee0*/  NOP ;  /* 0x0000000000007918 */ /* 0x000fe20000000000 */
[----:B------:R-:W-:Y:S01]  /*0ef0*/  LOP3.LUT R10, R104, 0x1f, RZ, 0xc0, !PT ;  /* 0x0000001f680a7812 */ /* 0x000fe200078ec0ff */
[----:B---3--:R-:W-:Y:S01]  /*0f00*/  UMOV UR12, 0x20 ;  /* 0x00000020000c7882 */ /* 0x008fe20000000000 */
[----:B------:R-:W-:Y:S01]  /*0f10*/  @!UP1 UMOV UR7, 0x400 ;  /* 0x0000040000079882 */ /* 0x000fe20000000000 */
[----:B------:R-:W-:-:S04]  /*0f20*/  @!UP1 UIADD3 UR12, UPT, UPT, -UR12, 0x100000, URZ ;  /* 0x001000000c0c9890 */ /* 0x000fc8000fffe1ff */
[----:B------:R-:W-:Y:S02]  /*0f30*/  @!UP1 USHF.L.U32 UR13, UR12, 0xb, URZ ;  /* 0x0000000b0c0d9899 */ /* 0x000fe400080006ff */
[----:B------:R-:W-:Y:S02]  /*0f40*/  @!UP1 USHF.L.U32 UR12, UR12, 0x1, URZ ;  /* 0x000000010c0c9899 */ /* 0x000fe400080006ff */
[----:B------:R-:W-:Y:S01]  /*0f50*/  @!UP1 ULEA UR7, UR37, UR7, 0x18 ;  /* 0x0000000725079291 */ /* 0x000fe2000f8ec0ff */
[----:B------:R-:W-:Y:S01]  /*0f60*/  VOTEU.ALL UP1, P1 ;  /* 0x0000000000ff7886 */ /* 0x000fe20000820000 */
[----:B------:R-:W-:Y:S01]  /*0f70*/  UISETP.NE.AND UP4, UPT, UR10, URZ, UPT ;  /* 0x000000ff0a00728c */ /* 0x000fe2000bf85270 */
[----:B------:R-:W3:Y:S09]  /*0f80*/  FENCE.VIEW.ASYNC.S ;  /* 0x00000000000073c6 */ /* 0x000ef20000000000 */
[----:B---3--:R3:W4:Y:S01]  /*0f90*/  @!UP1 SYNCS.EXCH.64 URZ, [UR7+0x1d0], UR12 ;  /* 0x0001d00c07ff95b2 */ /* 0x0087220008000100 */
[----:B--2---:R-:W-:-:S09]  /*0fa0*/  UISETP.EQ.U32.AND UP1, UPT, UR8, 0x1, UPT ;  /* 0x000000010800788c */ /* 0x004fd2000bf22070 */
[----:B------:R-:W-:Y:S05]  /*0fb0*/  BRA.U !UP1, `(.L_x_16) ;  /* 0x0000000109087547 */ /* 0x000fea000b800000 */
[----:B-1--4-:R-:W-:Y:S01]  /*0fc0*/  UCGABAR_ARV ;  /* 0x00000000000079c7 */ /* 0x012fe20008000000 */
[----:B------:R-:W-:Y:S05]  /*0fd0*/  BRA `(.L_x_17) ;  /* 0x0000000000047947 */ /* 0x000fea0003800000 */
.L_x_16:
[----:B-1--4-:R-:W-:Y:S01]  /*0fe0*/  NOP ;  /* 0x0000000000007918 */ /* 0x012fe20000000000 */
.L_x_17:
[----:B------:R-:W1:Y:S01]  /*0ff0*/  S2R R20, SR_CTAID.Y ;  /* 0x0000000000147919 */ /* 0x000e620000002600 */
[----:B------:R-:W-:-:S05]  /*1000*/  CS2R.32 R90, SR_CgaSize ;  /* 0x00000000005a7805 */ /* 0x000fca0000008a00 */
[----:B------:R-:W-:-:S05]  /*1010*/  IMAD R90, R90, -0xa0, RZ ;  /* 0xffffff605a5a7824 */ /* 0x000fca00078e02ff */
[----:B---3--:R-:W-:-:S14]  /*1020*/  R2UR UR7, R90 ;  /* 0x000000005a0772ca */ /* 0x008fdc00000e0000 */
[----:B------:R-:W2:Y:S01]  /*1030*/  LDCU UR7, c[0x0][UR7+0x2b4] ;  /* 0x00005680070777ac */ /* 0x000ea20008000800 */
[----:B------:R-:W-:-:S05]  /*1040*/  CS2R.32 R0, SR_CgaSize ;  /* 0x0000000000007805 */ /* 0x000fca0000008a00 */
[----:B------:R-:W-:-:S06]  /*1050*/  IMAD R0, R0, -0xa0, RZ ;  /* 0xffffff6000007824 */ /* 0x000fcc00078e02ff */
[----:B------:R-:W3:Y:S01]  /*1060*/  LDC R0, c[0x0][R0+0x2a4] ;  /* 0x0000a90000007b82 */ /* 0x000ee20000000800 */
[----:B------:R-:W-:Y:S01]  /*1070*/  PRMT R8, RZ, 0x7610, R8 ;  /* 0x00007610ff087816 */ /* 0x000fe20000000008 */
[----:B------:R-:W4:Y:S01]  /*1080*/  S2R R11, SR_CTAID.X ;  /* 0x00000000000b7919 */ /* 0x000f220000002500 */
[----:B------:R-:W-:-:S05]  /*1090*/  CS2R.32 R90, SR_CgaSize ;  /* 0x00000000005a7805 */ /* 0x000fca0000008a00 */
[----:B------:R-:W-:-:S05]  /*10a0*/  IMAD R90, R90, -0xa0, RZ ;  /* 0xffffff605a5a7824 */ /* 0x000fca00078e02ff */
[----:B------:R-:W-:-:S14]  /*10b0*/  R2UR UR8, R90 ;  /* 0x000000005a0872ca */ /* 0x000fdc00000e0000 */
[----:B------:R-:W3:Y:S01]  /*10c0*/  LDCU UR8, c[0x0][UR8+0x2b0] ;  /* 0x00005600080877ac */ /* 0x000ee20008000800 */
[----:B------:R-:W-:Y:S01]  /*10d0*/  UISETP.NE.AND UP2, UPT, UR10, 0x2, UPT ;  /* 0x000000020a00788c */ /* 0x000fe2000bf45270 */
[----:B------:R-:W2:Y:S01]  /*10e0*/  LDC R9, c[0x0][0xb24] ;  /* 0x0002c900ff097b82 */ /* 0x000ea20000000800 */
[----:B------:R-:W-:-:S05]  /*10f0*/  CS2R.32 R2, SR_CgaSize ;  /* 0x0000000000027805 */ /* 0x000fca0000008a00 */
[----:B------:R-:W-:-:S06]  /*1100*/  IMAD R2, R2, -0xa0, RZ ;  /* 0xffffff6002027824 */ /* 0x000fcc00078e02ff */
[----:B------:R-:W3:Y:S08]  /*1110*/  LDC R2, c[0x0][R2+0x2a0] ;  /* 0x0000a80002027b82 */ /* 0x000ef00000000800 */
[----:B------:R-:W3:Y:S01]  /*1120*/  LDC R40, c[0x0][0xb24] ;  /* 0x0002c900ff287b82 */ /* 0x000ee20000000800 */
[----:B-1----:R-:W-:-:S07]  /*1130*/  I2FP.F32.U32 R3, R20 ;  /* 0x0000001400037245 */ /* 0x002fce0000201000 */
[----:B------:R-:W1:Y:S01]  /*1140*/  S2UR UR36, SR_CTAID.Z ;  /* 0x00000000002479c3 */ /* 0x000e620000002700 */
[----:B--2---:R-:W-:Y:S01]  /*1150*/  ISETP.GE.AND P0, PT, R9, 0x1, PT ;  /* 0x000000010900780c */ /* 0x004fe20003f06270 */
[----:B----4-:R-:W-:Y:S01]  /*1160*/  IMAD.MOV.U32 R21, RZ, RZ, R11 ;  /* 0x000000ffff157224 */ /* 0x010fe200078e000b */
[----:B------:R-:W-:Y:S01]  /*1170*/  I2FP.F32.U32 R4, R11 ;  /* 0x0000000b00047245 */ /* 0x000fe20000201000 */
[----:B------:R-:W-:Y:S01]  /*1180*/  FMUL R3, R3, UR7 ;  /* 0x0000000703037c20 */ /* 0x000fe20008400000 */
[----:B------:R-:W2:Y:S03]  /*1190*/  LDCU UR7, c[0x0][0xb30] ;  /* 0x00016600ff0777ac */ /* 0x000ea60008000800 */
[----:B---3--:R-:W-:Y:S01]  /*11a0*/  FMUL R4, R4, UR8 ;  /* 0x0000000804047c20 */ /* 0x008fe20008400000 */
[----:B------:R-:W3:Y:S08]  /*11b0*/  F2I.U32.TRUNC.NTZ R83, R3 ;  /* 0x0000000300537305 */ /* 0x000ef0000020f000 */
[----:B------:R-:W4:Y:S01]  /*11c0*/  F2I.U32.TRUNC.NTZ R90, R4 ;  /* 0x00000004005a7305 */ /* 0x000f22000020f000 */
[----:B--2---:R-:W-:Y:S01]  /*11d0*/  UISETP.NE.AND UP3, UPT, UR7, 0x1, UPT ;  /* 0x000000010700788c */ /* 0x004fe2000bf65270 */
[----:B---3--:R-:W-:-:S05]  /*11e0*/  IADD3 R83, PT, PT, -R83, RZ, RZ ;  /* 0x000000ff53537210 */ /* 0x008fca0007ffe1ff */
[----:B------:R-:W-:Y:S01]  /*11f0*/  IMAD R83, R0, R83, R20 ;  /* 0x0000005300537224 */ /* 0x000fe200078e0214 */
[----:B------:R-:W-:Y:S01]  /*1200*/  PRMT R0, RZ, 0x7610, R0 ;  /* 0x00007610ff007816 */ /* 0x000fe20000000000 */
[----:B----4-:R-:W-:-:S04]  /*1210*/  IMAD.MOV R90, RZ, RZ, -R90 ;  /* 0x000000ffff5a7224 */ /* 0x010fc800078e0a5a */
[----:B------:R-:W-:Y:S01]  /*1220*/  IMAD R90, R2, R90, R11 ;  /* 0x0000005a025a7224 */ /* 0x000fe200078e020b */
[----:B-1----:R-:W-:Y:S06]  /*1230*/  BRA.U UP4, `(.L_x_18) ;  /* 0x0000000104247547 */ /* 0x002fec000b800000 */
[----:B------:R-:W-:Y:S01]  /*1240*/  ISETP.NE.AND P1, PT, R83, RZ, PT ;  /* 0x000000ff5300720c */ /* 0x000fe20003f25270 */
[----:B------:R-:W-:Y:S01]  /*1250*/  IMAD.MOV.U32 R0, RZ, RZ, 0x3 ;  /* 0x00000003ff007424 */ /* 0x000fe200078e00ff */
[C---:B------:R-:W-:Y:S02]  /*1260*/  LOP3.LUT R3, R90.reuse, 0xfffffffe, RZ, 0xc0, !PT ;  /* 0xfffffffe5a037812 */ /* 0x040fe400078ec0ff */
[----:B------:R-:W-:Y:S02]  /*1270*/  ISETP.LT.U32.OR P1, PT, R90, 0x2, !P1 ;  /* 0x000000025a00780c */ /* 0x000fe40004f21470 */
[----:B------:R-:W-:Y:S02]  /*1280*/  SHF.L.U32 R0, R0, R3, RZ ;  /* 0x0000000300007219 */ /* 0x000fe400000006ff */
[----:B------:R-:W-:Y:S02]  /*1290*/  SEL R5, RZ, 0x1, !P1 ;  /* 0x00000001ff057807 */ /* 0x000fe40004800000 */
[----:B------:R-:W-:-:S05]  /*12a0*/  SEL R2, RZ, 0x2, !P1 ;  /* 0x00000002ff027807 */ /* 0x000fca0004800000 */
[----:B------:R-:W-:-:S05]  /*12b0*/  IMAD.IADD R2, R5, 0x1, R2 ;  /* 0x0000000105027824 */ /* 0x000fca00078e0202 */
[----:B------:R-:W-:Y:S02]  /*12c0*/  PRMT R8, R2, 0x7610, R8 ;  /* 0x0000761002087816 */ /* 0x000fe40000000008 */
.L_x_18:
[----:B------:R-:W-:Y:S05]  /*12d0*/  @!P0 BRA `(.L_x_19) ;  /* 0x0000000000b88947 */ /* 0x000fea0003800000 */
[----:B------:R-:W1:Y:S01]  /*12e0*/  LDC.64 R4, c[0x0][0xb18] ;  /* 0x0002c600ff047b82 */ /* 0x000e620000000a00 */
[----:B------:R-:W-:-:S07]  /*12f0*/  ISETP.NE.AND P0, PT, R9, 0x1, PT ;  /* 0x000000010900780c */ /* 0x000fce0003f05270 */
[----:B------:R-:W2:Y:S08]  /*1300*/  LDC R14, c[0x0][0xb0c] ;  /* 0x0002c300ff0e7b82 */ /* 0x000eb00000000800 */
[----:B------:R-:W3:Y:S08]  /*1310*/  LDC R13, c[0x0][0x370] ;  /* 0x0000dc00ff0d7b82 */ /* 0x000ef00000000800 */
[----:B------:R-:W4:Y:S01]  /*1320*/  LDC R16, c[0x0][0x374] ;  /* 0x0000dd00ff107b82 */ /* 0x000f220000000800 */
[----:B-1----:R-:W-:-:S07]  /*1330*/  ISETP.NE.AND P1, PT, R4, 0x1, PT ;  /* 0x000000010400780c */ /* 0x002fce0003f25270 */
[----:B------:R-:W3:Y:S01]  /*1340*/  LDC.64 R6, c[0x0][0xb10] ;  /* 0x0002c400ff067b82 */ /* 0x000ee20000000a00 */
[----:B--2---:R-:W-:-:S07]  /*1350*/  ISETP.NE.AND P2, PT, R14, 0x1, PT ;  /* 0x000000010e00780c */ /* 0x004fce0003f45270 */
[----:B------:R-:W1:Y:S08]  /*1360*/  LDC R12, c[0x0][0xb20] ;  /* 0x0002c800ff0c7b82 */ /* 0x000e700000000800 */
[----:B------:R-:W2:Y:S01]  /*1370*/  LDC.64 R2, c[0x0][0xb28] ;  /* 0x0002ca00ff027b82 */ /* 0x000ea20000000a00 */
[----:B----4-:R-:W-:-:S04]  /*1380*/  IMAD.HI.U32 R15, R16, R5, RZ ;  /* 0x00000005100f7227 */ /* 0x010fc800078e00ff */
[----:B------:R-:W-:-:S04]  /*1390*/  IMAD.HI.U32 R5, R20, R5, RZ ;  /* 0x0000000514057227 */ /* 0x000fc800078e00ff */
[----:B---3--:R-:W-:-:S04]  /*13a0*/  IMAD.HI.U32 R18, R13, R6, RZ ;  /* 0x000000060d127227 */ /* 0x008fc800078e00ff */
[C---:B------:R-:W-:Y:S01]  /*13b0*/  IMAD.HI.U32 R22, R11.reuse, R6, RZ ;  /* 0x000000060b167227 */ /* 0x040fe200078e00ff */
[-C--:B------:R-:W-:Y:S02]  /*13c0*/  @P2 SHF.R.U32.HI R13, RZ, R7.reuse, R18 ;  /* 0x00000007ff0d2219 */ /* 0x080fe40000011612 */
[-C--:B-1----:R-:W-:Y:S02]  /*13d0*/  @P1 SHF.R.U32.HI R16, RZ, R12.reuse, R15 ;  /* 0x0000000cff101219 */ /* 0x082fe4000001160f */
[----:B------:R-:W-:Y:S02]  /*13e0*/  SHF.R.U32.HI R5, RZ, R12, R5 ;  /* 0x0000000cff057219 */ /* 0x000fe40000011605 */
[----:B------:R-:W-:Y:S02]  /*13f0*/  SHF.R.U32.HI R22, RZ, R7, R22 ;  /* 0x00000007ff167219 */ /* 0x000fe40000011616 */
[----:B------:R-:W-:Y:S01]  /*1400*/  SEL R5, R20, R5, !P1 ;  /* 0x0000000514057207 */ /* 0x000fe20004800000 */
[----:B--2---:R-:W-:Y:S01]  /*1410*/  IMAD.HI.U32 R18, R16, R2, RZ ;  /* 0x0000000210127227 */ /* 0x004fe200078e00ff */
[----:B------:R-:W-:-:S02]  /*1420*/  SEL R21, R11, R22, !P2 ;  /* 0x000000160b157207 */ /* 0x000fc40005000000 */
[----:B------:R-:W-:Y:S01]  /*1430*/  IADD3 R7, PT, PT, -R5, RZ, RZ ;  /* 0x000000ff05077210 */ /* 0x000fe20007ffe1ff */
[----:B------:R-:W-:Y:S01]  /*1440*/  IMAD.HI.U32 R6, R13, R2, RZ ;  /* 0x000000020d067227 */ /* 0x000fe200078e00ff */
[----:B------:R-:W-:-:S03]  /*1450*/  @P0 SHF.R.U32.HI R16, RZ, R3, R18 ;  /* 0x00000003ff100219 */ /* 0x000fc60000011612 */
[----:B------:R-:W-:Y:S01]  /*1460*/  IMAD R7, R4, R7, R20 ;  /* 0x0000000704077224 */ /* 0x000fe200078e0214 */
[----:B------:R-:W-:Y:S01]  /*1470*/  @P0 SHF.R.U32.HI R13, RZ, R3, R6 ;  /* 0x00000003ff0d0219 */ /* 0x000fe20000011606 */
[----:B------:R-:W-:-:S04]  /*1480*/  IMAD R16, R16, R9, RZ ;  /* 0x0000000910107224 */ /* 0x000fc800078e02ff */
[----:B------:R-:W-:Y:S01]  /*1490*/  IMAD R6, R13, R9, RZ ;  /* 0x000000090d067224 */ /* 0x000fe200078e02ff */
[----:B------:R-:W-:-:S04]  /*14a0*/  ISETP.GE.AND P1, PT, R5, R16, PT ;  /* 0x000000100500720c */ /* 0x000fc80003f26270 */
[----:B------:R-:W-:Y:S01]  /*14b0*/  ISETP.GE.OR P1, PT, R21, R6, P1 ;  /* 0x000000061500720c */ /* 0x000fe20000f26670 */
[----:B------:R-:W-:-:S05]  /*14c0*/  IMAD.HI.U32 R6, R5, R2, RZ ;  /* 0x0000000205067227 */ /* 0x000fca00078e00ff */
[----:B------:R-:W-:-:S04]  /*14d0*/  SHF.R.U32.HI R6, RZ, R3, R6 ;  /* 0x00000003ff067219 */ /* 0x000fc80000011606 */
[----:B------:R-:W-:-:S03]  /*14e0*/  SEL R6, R5, R6, !P0 ;  /* 0x0000000605067207 */ /* 0x000fc60004000000 */
[----:B------:R-:W-:Y:S01]  /*14f0*/  @!P1 IMAD.HI.U32 R12, R21, R2, RZ ;  /* 0x00000002150c9227 */ /* 0x000fe200078e00ff */
[----:B------:R-:W-:-:S04]  /*1500*/  IADD3 R2, PT, PT, -R6, RZ, RZ ;  /* 0x000000ff06027210 */ /* 0x000fc80007ffe1ff */
[----:B------:R-:W-:Y:S01]  /*1510*/  @!P1 SHF.R.U32.HI R12, RZ, R3, R12 ;  /* 0x00000003ff0c9219 */ /* 0x000fe2000001160c */
[----:B------:R-:W-:-:S03]  /*1520*/  IMAD R2, R9, R2, R5 ;  /* 0x0000000209027224 */ /* 0x000fc600078e0205 */
[----:B------:R-:W-:-:S05]  /*1530*/  @!P1 SEL R3, R21, R12, !P0 ;  /* 0x0000000c15039207 */ /* 0x000fca0004000000 */
[--C-:B------:R-:W-:Y:S02]  /*1540*/  @!P1 IMAD.IADD R6, R6, 0x1, -R3.reuse ;  /* 0x0000000106069824 */ /* 0x100fe400078e0a03 */
[----:B------:R-:W-:Y:S01]  /*1550*/  @!P1 IMAD R3, R2, R13, R3 ;  /* 0x0000000d02039224 */ /* 0x000fe200078e0203 */
[----:B------:R-:W-:Y:S01]  /*1560*/  IADD3 R2, PT, PT, -R21, RZ, RZ ;  /* 0x000000ff15027210 */ /* 0x000fe20007ffe1ff */
[----:B------:R-:W-:Y:S02]  /*1570*/  @!P1 IMAD R5, R6, R9, R21 ;  /* 0x0000000906059224 */ /* 0x000fe400078e0215 */
[----:B------:R-:W-:Y:S02]  /*1580*/  @!P1 IMAD.MOV.U32 R21, RZ, RZ, R3 ;  /* 0x000000ffff159224 */ /* 0x000fe400078e0003 */
[----:B------:R-:W-:Y:S02]  /*1590*/  IMAD R2, R14, R2, R11 ;  /* 0x000000020e027224 */ /* 0x000fe400078e020b */
[----:B------:R-:W-:-:S02]  /*15a0*/  IMAD R20, R5, R4, R7 ;  /* 0x0000000405147224 */ /* 0x000fc400078e0207 */
[----:B------:R-:W-:Y:S02]  /*15b0*/  IMAD R21, R21, R14, R2 ;  /* 0x0000000e15157224 */ /* 0x000fe400078e0202 */
.L_x_19:
[----:B------:R-:W-:Y:S05]  /*15c0*/  BRA.U UP3, `(.L_x_20) ;  /* 0x0000000103407547 */ /* 0x000fea000b800000 */
[----:B------:R-:W1:Y:S08]  /*15d0*/  LDC.64 R4, c[0x0][0xb10] ;  /* 0x0002c400ff047b82 */ /* 0x000e700000000a00 */
[----:B------:R-:W2:Y:S08]  /*15e0*/  LDC.64 R2, c[0x0][0xb18] ;  /* 0x0002c600ff027b82 */ /* 0x000eb00000000a00 */
[----:B------:R-:W3:Y:S08]  /*15f0*/  LDC R6, c[0x0][0xb20] ;  /* 0x0002c800ff067b82 */ /* 0x000ef00000000800 */
[----:B------:R-:W4:Y:S01]  /*1600*/  LDC R12, c[0x0][0xb0c] ;  /* 0x0002c300ff0c7b82 */ /* 0x000f220000000800 */
[----:B-1----:R-:W-:-:S05]  /*1610*/  IMAD.HI.U32 R4, R21, R4, RZ ;  /* 0x0000000415047227 */ /* 0x002fca00078e00ff */
[----:B------:R-:W-:Y:S01]  /*1620*/  SHF.R.U32.HI R4, RZ, R5, R4 ;  /* 0x00000005ff047219 */ /* 0x000fe20000011604 */
[----:B--2---:R-:W-:Y:S01]  /*1630*/  IMAD.HI.U32 R3, R20, R3, RZ ;  /* 0x0000000314037227 */ /* 0x004fe200078e00ff */
[----:B------:R-:W-:-:S04]  /*1640*/  ISETP.NE.AND P0, PT, R2, 0x1, PT ;  /* 0x000000010200780c */ /* 0x000fc80003f05270 */
[----:B---3--:R-:W-:-:S04]  /*1650*/  SHF.R.U32.HI R3, RZ, R6, R3 ;  /* 0x00000006ff037219 */ /* 0x008fc80000011603 */
[----:B------:R-:W-:Y:S02]  /*1660*/  SEL R3, R20, R3, !P0 ;  /* 0x0000000314037207 */ /* 0x000fe40004000000 */
[----:B----4-:R-:W-:-:S04]  /*1670*/  ISETP.NE.AND P1, PT, R12, 0x1, PT ;  /* 0x000000010c00780c */ /* 0x010fc80003f25270 */
[----:B------:R-:W-:-:S05]  /*1680*/  SEL R6, R21, R4, !P1 ;  /* 0x0000000415067207 */ /* 0x000fca0004800000 */
[----:B------:R-:W-:Y:S02]  /*1690*/  IMAD.IADD R4, R3, 0x1, -R6 ;  /* 0x0000000103047824 */ /* 0x000fe400078e0a06 */
[----:B------:R-:W-:Y:S02]  /*16a0*/  IMAD.IADD R3, R6, 0x1, -R3 ;  /* 0x0000000106037824 */ /* 0x000fe400078e0a03 */
[----:B------:R-:W-:Y:S02]  /*16b0*/  IMAD R21, R4, R12, R21 ;  /* 0x0000000c04157224 */ /* 0x000fe400078e0215 */
[----:B------:R-:W-:Y:S02]  /*16c0*/  IMAD R20, R3, R2, R20 ;  /* 0x0000000203147224 */ /* 0x000fe400078e0214 */
.L_x_20:
[----:B------:R-:W-:Y:S05]  /*16d0*/  BRA.U !UP1, `(.L_x_21) ;  /* 0x00000001090c7547 */ /* 0x000fea000b800000 */
[----:B------:R-:W-:Y:S01]  /*16e0*/  UCGABAR_WAIT ;  /* 0x0000000000007dc7 */ /* 0x000fe20008000000 */
[----:B------:R-:W-:Y:S01]  /*16f0*/  CCTL.IVALL ;  /* 0x00000000ff00798f */ /* 0x000fe20002000000 */
[----:B------:R-:W-:Y:S05]  /*1700*/  BRA `(.L_x_22) ;  /* 0x0000000000047947 */ /* 0x000fea0003800000 */
.L_x_21:
[----:B------:R-:W-:Y:S06]  /*1710*/  BAR.SYNC.DEFER_BLOCKING 0x0 ;  /* 0x0000000000007b1d */ /* 0x000fec0000010000 */
.L_x_22:
[----:B------:R-:W-:Y:S05]  /*1720*/  BRA.U UP2, `(.L_x_23) ;  /* 0x0000001902647547 */ /* 0x000fea000b800000 */
[----:B------:R-:W1:Y:S01]  /*1730*/  LDCU UR4, c[0x0][0x38c] ;  /* 0x00007180ff0477ac */ /* 0x000e620008000800 */
[----:B------:R-:W2:Y:S01]  /*1740*/  LDC R9, c[0x0][0x370] ;  /* 0x0000dc00ff097b82 */ /* 0x000ea20000000800 */
[C---:B------:R-:W-:Y:S01]  /*1750*/  IMAD.SHL.U32 R17, R11.reuse, 0x80, RZ ;  /* 0x000000800b117824 */ /* 0x040fe200078e00ff */
[----:B------:R-:W-:Y:S01]  /*1760*/  PLOP3.LUT P1, PT, PT, PT, UP5, 0x80, 0x8 ;  /* 0x000000000008781c */ /* 0x000fe20003f2f058 */
[----:B------:R-:W-:Y:S01]  /*1770*/  UISETP.NE.AND UP1, UPT, UR10, URZ, UPT ;  /* 0x000000ff0a00728c */ /* 0x000fe2000bf25270 */
[----:B------:R-:W-:Y:S01]  /*1780*/  ISETP.NE.AND P4, PT, R10, RZ, P5 ;  /* 0x000000ff0a00720c */ /* 0x000fe20002f85270 */
[----:B------:R-:W-:Y:S01]  /*1790*/  IMAD.SHL.U32 R16, R11, 0x40, RZ ;  /* 0x000000400b107824 */ /* 0x000fe200078e00ff */
[----:B------:R-:W-:Y:S01]  /*17a0*/  PLOP3.LUT P1, PT, P1, PT, PT, 0x8, 0x80 ;  /* 0x000000000080781c */ /* 0x000fe20000f2e170 */
[----:B------:R-:W-:Y:S01]  /*17b0*/  IMAD.MOV.U32 R15, RZ, RZ, 0x1 ;  /* 0x00000001ff0f7424 */ /* 0x000fe200078e00ff */
[----:B------:R-:W3:Y:S01]  /*17c0*/  LDC R0, c[0x0][0x374] ;  /* 0x0000dd00ff007b82 */ /* 0x000ee20000000800 */
[----:B------:R-:W-:Y:S01]  /*17d0*/  IMAD.MOV.U32 R14, RZ, RZ, RZ ;  /* 0x000000ffff0e7224 */ /* 0x000fe200078e00ff */
[----:B------:R-:W-:Y:S01]  /*17e0*/  CS2R R12, SRZ ;  /* 0x00000000000c7805 */ /* 0x000fe2000001ff00 */
[----:B------:R-:W-:Y:S01]  /*17f0*/  IMAD.MOV.U32 R10, RZ, RZ, 0x1 ;  /* 0x00000001ff0a7424 */ /* 0x000fe200078e00ff */
[----:B------:R-:W-:Y:S01]  /*1800*/  LOP3.LUT R17, R17, 0x80, RZ, 0xc0, !PT ;  /* 0x0000008011117812 */ /* 0x000fe200078ec0ff */
[----:B------:R-:W4:Y:S01]  /*1810*/  LDCU.64 UR14, c[0x0][0x348] ;  /* 0x00006900ff0e77ac */ /* 0x000f220008000a00 */
[----:B-1----:R-:W-:-:S02]  /*1820*/  UIADD3 UR5, UPT, UPT, UR4, 0x3f, URZ ;  /* 0x0000003f04057890 */ /* 0x002fc4000fffe0ff */
[----:B------:R-:W-:Y:S02]  /*1830*/  USEL UR22, UR6, 0x2, UP1 ;  /* 0x0000000206167887 */ /* 0x000fe40008800000 */
[----:B------:R-:W-:Y:S01]  /*1840*/  USHF.R.S32.HI UR7, URZ, 0x1f, UR5 ;  /* 0x0000001fff077899 */ /* 0x000fe20008011405 */
[----:B------:R-:W-:-:S03]  /*1850*/  UMOV UR23, URZ ;  /* 0x000000ff00177c82 */ /* 0x000fc60008000000 */
[----:B------:R-:W-:Y:S02]  /*1860*/  ULEA.HI UR7, UR7, UR5, URZ, 0x6 ;  /* 0x0000000507077291 */ /* 0x000fe4000f8f30ff */
[----:B------:R-:W-:Y:S02]  /*1870*/  UIADD3 UR5, UPT, UPT, UR4, -0x1, URZ ;  /* 0xffffffff04057890 */ /* 0x000fe4000fffe0ff */
[----:B------:R-:W-:Y:S02]  /*1880*/  USHF.R.S32.HI UR7, URZ, 0x6, UR7 ;  /* 0x00000006ff077899 */ /* 0x000fe40008011407 */
[----:B------:R-:W-:Y:S02]  /*1890*/  UISETP.GE.U32.AND UP2, UPT, UR5, -0x7f, UPT ;  /* 0xffffff810500788c */ /* 0x000fe4000bf46070 */
[----:B------:R-:W-:Y:S02]  /*18a0*/  UISETP.LT.U32.AND UP0, UPT, UR7, 0x10, UPT ;  /* 0x000000100700788c */ /* 0x000fe4000bf01070 */
[----:B------:R-:W-:-:S02]  /*18b0*/  UIADD3 UR4, UPT, UPT, UR4, 0x7e, URZ ;  /* 0x0000007e04047890 */ /* 0x000fc4000fffe0ff */
[----:B------:R-:W-:-:S04]  /*18c0*/  USEL UR5, UR7, 0x10, UP0 ;  /* 0x0000001007057887 */ /* 0x000fc80008000000 */
[----:B------:R-:W-:Y:S02]  /*18d0*/  UIADD3 UR21, UPT, UPT, UR5, -0x1, URZ ;  /* 0xffffffff05157890 */ /* 0x000fe4000fffe0ff */
[----:B------:R-:W-:Y:S02]  /*18e0*/  @UP2 UIADD3 UR21, UPT, UPT, UR5, URZ, URZ ;  /* 0x000000ff05152290 */ /* 0x000fe4000fffe0ff */
[----:B------:R-:W-:Y:S02]  /*18f0*/  UIADD3 UR24, UPT, UPT, UR7, -UR5, URZ ;  /* 0x8000000507187290 */ /* 0x000fe4000fffe0ff */
[----:B------:R-:W-:Y:S02]  /*1900*/  UIADD3 UR13, UPT, UPT, UR21, 0x1, URZ ;  /* 0x00000001150d7890 */ /* 0x000fe4000fffe0ff */
[----:B--2-4-:R-:W-:-:S12]  /*1910*/  UIADD3 UR21, UPT, UPT, -UR21, URZ, URZ ;  /* 0x000000ff15157290 */ /* 0x014fd8000fffe1ff */
.L_x_43:
[----:B------:R-:W-:Y:S01]  /*1920*/  UISETP.NE.AND UP0, UPT, UR37, URZ, UPT ;  /* 0x000000ff2500728c */ /* 0x000fe2000bf05270 */
[----:B------:R-:W1:Y:S08]  /*1930*/  S2UR UR37, SR_CgaCtaId ;  /* 0x00000000002579c3 */ /* 0x000e700000008800 */
[----:B------:R-:W-:Y:S05]  /*1940*/  BRA.U UP0, `(.L_x_24) ;  /* 0x0000000100347547 */ /* 0x000fea000b800000 */
[----:B------:R-:W2:Y:S01]  /*1950*/  S2R R2, SR_CgaCtaId ;  /* 0x0000000000027919 */ /* 0x000ea20000008800 */
[----:B------:R-:W-:-:S04]  /*1960*/  MOV R3, 0x400 ;  /* 0x0000040000037802 */ /* 0x000fc80000000f00 */
[----:B--2---:R-:W-:Y:S02]  /*1970*/  LEA R3, R2, R3, 0x18 ;  /* 0x0000000302037211 */ /* 0x004fe400078ec0ff */
[----:B------:R-:W-:-:S03]  /*1980*/  SHF.L.U32 R2, R10, 0x1f, RZ ;  /* 0x0000001f0a027819 */ /* 0x000fc600000006ff */
[----:B------:R-:W-:-:S04]  /*1990*/  IMAD R3, R12, 0x8, R3 ;  /* 0x000000080c037824 */ /* 0x000fc800078e0203 */
[----:B------:R-:W2:Y:S02]  /*19a0*/  SYNCS.PHASECHK.TRANS64.TRYWAIT P0, [R3+URZ+0x1c0], R2 ;  /* 0x0001c002030075a7 */ /* 0x000ea400080011ff */
[----:B--2---:R-:W-:Y:S05]  /*19b0*/  @!P0 BRA `(.L_x_25) ;  /* 0x0000008800008947 */ /* 0x004fea0003800000 */
.L_x_156:
[----:B------:R-:W-:Y:S01]  /*19c0*/  VIADD R12, R12, 0x1 ;  /* 0x000000010c0c7836 */ /* 0x000fe20000000000 */
[----:B------:R2:W-:Y:S04]  /*19d0*/  SYNCS.ARRIVE.TRANS64.A1T0 RZ, [R3+URZ+0x1b0], RZ ;  /* 0x0001b0ff03ff79a7 */ /* 0x0005e800081000ff */
[----:B------:R-:W-:-:S04]  /*19e0*/  ISETP.NE.AND P0, PT, R12, 0x2, PT ;  /* 0x000000020c00780c */ /* 0x000fc80003f05270 */
[----:B------:R-:W-:Y:S02]  /*19f0*/  SEL R12, R12, RZ, P0 ;  /* 0x000000ff0c0c7207 */ /* 0x000fe40000000000 */
[----:B--2---:R-:W-:-:S04]  /*1a00*/  SEL R3, RZ, 0x1, P0 ;  /* 0x00000001ff037807 */ /* 0x004fc80000000000 */
[----:B------:R-:W-:-:S07]  /*1a10*/  LOP3.LUT R10, R10, R3, RZ, 0x3c, !PT ;  /* 0x000000030a0a7212 */ /* 0x000fce00078e3cff */
.L_x_24:
[----:B------:R-:W-:Y:S01]  /*1a20*/  UMOV UR6, 0x400 ;  /* 0x0000040000067882 */ /* 0x000fe20000000000 */
[----:B------:R-:W-:Y:S01]  /*1a30*/  LEA.HI R3, R21, R21, RZ, 0x1 ;  /* 0x0000001515037211 */ /* 0x000fe200078f08ff */
[----:B-1----:R-:W-:Y:S01]  /*1a40*/  ULEA UR6, UR37, UR6, 0x18 ;  /* 0x0000000625067291 */ /* 0x002fe2000f8ec0ff */
[----:B------:R-:W-:Y:S01]  /*1a50*/  SHF.L.U32 R2, R15, 0x1f, RZ ;  /* 0x0000001f0f027819 */ /* 0x000fe200000006ff */
[----:B------:R-:W-:Y:S01]  /*1a60*/  UISETP.GE.U32.AND UP0, UPT, UR4, 0x7f, UPT ;  /* 0x0000007f0400788c */ /* 0x000fe2000bf06070 */
[----:B------:R-:W-:Y:S01]  /*1a70*/  R2UR UR35, R16 ;  /* 0x00000000102372ca */ /* 0x000fe200000e0000 */
[----:B------:R-:W-:Y:S01]  /*1a80*/  ULEA UR8, UR23, UR6, 0x3 ;  /* 0x0000000617087291 */ /* 0x000fe2000f8e18ff */
[----:B------:R-:W-:Y:S01]  /*1a90*/  IMAD.SHL.U32 R3, R3, 0x40, RZ ;  /* 0x0000004003037824 */ /* 0x000fe200078e00ff */
[----:B------:R-:W-:Y:S01]  /*1aa0*/  R2UR UR11, R17 ;  /* 0x00000000110b72ca */ /* 0x000fe200000e0000 */
[----:B------:R-:W-:-:S03]  /*1ab0*/  UMOV UR25, URZ ;  /* 0x000000ff00197c82 */ /* 0x000fc60008000000 */
[----:B------:R-:W-:-:S03]  /*1ac0*/  LOP3.LUT R3, R3, 0xffffff80, RZ, 0xc0, !PT ;  /* 0xffffff8003037812 */ /* 0x000fc600078ec0ff */
[----:B------:R1:W2:Y:S01]  /*1ad0*/  SYNCS.PHASECHK.TRANS64.TRYWAIT P0, [UR8+0x80], R2 ;  /* 0x00008002ff0075a7 */ /* 0x0002a20008001108 */
[----:B------:R-:W-:Y:S02]  /*1ae0*/  R2UR UR9, R3 ;  /* 0x00000000030972ca */ /* 0x000fe400000e0000 */
[----:B------:R-:W-:-:S11]  /*1af0*/  R2UR UR8, R20 ;  /* 0x00000000140872ca */ /* 0x000fd600000e0000 */
[----:B------:R-:W-:Y:S02]  /*1b00*/  ULOP3.LUT UR35, UR9, 0x40, UR35, 0xf8, !UPT ;  /* 0x0000004009237892 */ /* 0x000fe4000f8ef823 */
[----:B------:R-:W-:Y:S01]  /*1b10*/  ULEA UR11, UR8, UR11, 0x8 ;  /* 0x0000000b080b7291 */ /* 0x000fe2000f8e40ff */
[----:B------:R-:W-:Y:S11]  /*1b20*/  BRA.U !UP0, `(.L_x_26) ;  /* 0x0000000108c07547 */ /* 0x000ff6000b800000 */
[----:B------:R-:W-:Y:S01]  /*1b30*/  UMOV UR16, UR21 ;  /* 0x0000001500107c82 */ /* 0x000fe20008000000 */
[----:B------:R-:W-:Y:S01]  /*1b40*/  UMOV UR17, UR23 ;  /* 0x0000001700117c82 */ /* 0x000fe20008000000 */
[----:B------:R-:W-:-:S05]  /*1b50*/  UMOV UR34, URZ ;  /* 0x000000ff00227c82 */ /* 0x000fca0008000000 */
.L_x_32:
[----:B------:R-:W-:Y:S01]  /*1b60*/  ULEA UR33, UR17, UR6, 0x3 ;  /* 0x0000000611217291 */ /* 0x000fe2000f8e18ff */
[----:B------:R-:W-:Y:S01]  /*1b70*/  @P5 MOV R3, 0x6000 ;  /* 0x0000600000035802 */ /* 0x000fe20000000f00 */
[----:B-12-4-:R-:W-:Y:S10]  /*1b80*/  @P0 BRA `(.L_x_27) ;  /* 0x00000000000c0947 */ /* 0x016ff40003800000 */
[----:B------:R-:W-:-:S04]  /*1b90*/  SHF.L.U32 R5, R15, 0x1f, RZ ;  /* 0x0000001f0f057819 */ /* 0x000fc800000006ff */
[----:B------:R-:W2:Y:S02]  /*1ba0*/  SYNCS.PHASECHK.TRANS64.TRYWAIT P0, [UR33+0x80], R5 ;  /* 0x00008005ff0075a7 */ /* 0x000ea40008001121 */
[----:B--2---:R-:W-:Y:S05]  /*1bb0*/  @!P0 BRA `(.L_x_28) ;  /* 0x0000008400948947 */ /* 0x004fea0003800000 */
.L_x_27:
[----:B------:R2:W-:Y:S01]  /*1bc0*/  @P5 SYNCS.ARRIVE.TRANS64 RZ, [UR33], R3 ;  /* 0x00000003ffff59a7 */ /* 0x0005e20008000021 */
[----:B------:R-:W-:Y:S02]  /*1bd0*/  ULOP3.LUT UR8, UR22, 0x2, URZ, 0xfc, !UPT ;  /* 0x0000000216087892 */ /* 0x000fe4000f8efcff */
[----:B------:R-:W-:Y:S02]  /*1be0*/  UIADD3 UR16, UPT, UPT, UR16, 0x1, URZ ;  /* 0x0000000110107890 */ /* 0x000fe4000fffe0ff */
[----:B------:R-:W-:Y:S02]  /*1bf0*/  UISETP.NE.AND UP0, UPT, UR8, 0x2, UPT ;  /* 0x000000020800788c */ /* 0x000fe4000bf05270 */
[----:B------:R-:W-:-:S07]  /*1c00*/  UISETP.NE.AND UP2, UPT, UR16, 0x1, UPT ;  /* 0x000000011000788c */ /* 0x000fce000bf45270 */
[----:B------:R-:W-:Y:S05]  /*1c10*/  BRA.U UP0, `(.L_x_29) ;  /* 0x0000000100047547 */ /* 0x000fea000b800000 */
[----:B------:R-:W-:Y:S05]  /*1c20*/  BPT.TRAP 0x1 ;  /* 0x000000040000795c */ /* 0x000fea0000300000 */
.L_x_29:
[----:B------:R-:W-:Y:S04]  /*1c30*/  BSSY.RECONVERGENT B0, `(.L_x_30) ;  /* 0x0000003000007945 */ /* 0x000fe80003800200 */
[----:B------:R-:W-:Y:S05]  /*1c40*/  @!P4 BRA `(.L_x_31) ;  /* 0x000000000004c947 */ /* 0x000fea0003800000 */
[----:B------:R-:W-:Y:S05]  /*1c50*/  BPT.TRAP 0x1 ;  /* 0x000000040000795c */ /* 0x000fea0000300000 */
.L_x_31:
[----:B------:R-:W-:Y:S05]  /*1c60*/  BSYNC.RECONVERGENT B0 ;  /* 0x0000000000007941 */ /* 0x000fea0003800200 */
.L_x_30:
[----:B------:R-:W-:Y:S02]  /*1c70*/  UIADD3 UR23, UPT, UPT, UR17, 0x1, URZ ;  /* 0x0000000111177890 */ /* 0x000fe4000fffe0ff */
[----:B------:R-:W-:Y:S02]  /*1c80*/  ULEA UR32, UR17, UR6, 0xc ;  /* 0x0000000611207291 */ /* 0x000fe4000f8e60ff */
[----:B------:R-:W-:Y:S02]  /*1c90*/  UISETP.NE.AND UP0, UPT, UR23, 0x10, UPT ;  /* 0x000000101700788c */ /* 0x000fe4000bf05270 */
[----:B------:R-:W-:Y:S02]  /*1ca0*/  UIADD3 UR28, UP1, UPT, UR14, 0x80, URZ ;  /* 0x000000800e1c7890 */ /* 0x000fe4000ff3e0ff */
[----:B------:R-:W-:Y:S02]  /*1cb0*/  USEL UR9, URZ, 0x1, UP0 ;  /* 0x00000001ff097887 */ /* 0x000fe40008000000 */
[----:B------:R-:W-:-:S02]  /*1cc0*/  USEL UR23, UR23, URZ, UP0 ;  /* 0x000000ff17177287 */ /* 0x000fc40008000000 */
[----:B------:R-:W-:Y:S02]  /*1cd0*/  UIADD3 UR26, UP0, UPT, UR14, 0x180, URZ ;  /* 0x000001800e1a7890 */ /* 0x000fe4000ff1e0ff */
[----:B------:R-:W-:Y:S01]  /*1ce0*/  ULEA UR8, UR23, UR6, 0x3 ;  /* 0x0000000617087291 */ /* 0x000fe2000f8e18ff */
[----:B------:R-:W-:Y:S01]  /*1cf0*/  LOP3.LUT R15, R15, UR9, RZ, 0x3c, !PT ;  /* 0x000000090f0f7c12 */ /* 0x000fe2000f8e3cff */
[----:B------:R-:W-:Y:S02]  /*1d00*/  ULOP3.LUT UR33, UR33, 0xfefffff8, URZ, 0xc0, !UPT ;  /* 0xfefffff821217892 */ /* 0x000fe4000f8ec0ff */
[----:B------:R-:W-:Y:S01]  /*1d10*/  UIADD3.X UR29, UPT, UPT, URZ, UR15, URZ, UP1, !UPT ;  /* 0x0000000fff1d7290 */ /* 0x000fe20008ffe4ff */
[----:B-1----:R-:W-:Y:S01]  /*1d20*/  SHF.L.U32 R2, R15, 0x1f, RZ ;  /* 0x0000001f0f027819 */ /* 0x002fe200000006ff */
[----:B------:R-:W-:Y:S02]  /*1d30*/  UIADD3 UR32, UPT, UPT, UR32, 0x6400, URZ ;  /* 0x0000640020207890 */ /* 0x000fe4000fffe0ff */
[----:B------:R-:W-:Y:S01]  /*1d40*/  UIADD3.X UR27, UPT, UPT, URZ, UR15, URZ, UP0, !UPT ;  /* 0x0000000fff1b7290 */ /* 0x000fe200087fe4ff */
[----:B------:R4:W1:Y:S01]  /*1d50*/  SYNCS.PHASECHK.TRANS64.TRYWAIT P0, [UR8+0x80], R2 ;  /* 0x00008002ff0075a7 */ /* 0x0008620008001108 */
[----:B------:R-:W-:Y:S01]  /*1d60*/  ULEA UR8, UR17, UR6, 0xd ;  /* 0x0000000611087291 */ /* 0x000fe2000f8e68ff */
[----:B------:R-:W-:Y:S01]  /*1d70*/  UMOV UR18, 0x0 ;  /* 0x0000000000127882 */ /* 0x000fe20000000000 */
[----:B------:R-:W-:-:S02]  /*1d80*/  UMOV UR19, 0x10000000 ;  /* 0x1000000000137882 */ /* 0x000fc40000000000 */
[----:B------:R-:W-:Y:S01]  /*1d90*/  UIADD3 UR8, UPT, UPT, UR8, 0x16400, URZ ;  /* 0x0001640008087890 */ /* 0x000fe2000fffe0ff */
[----:B------:R2:W-:Y:S01]  /*1da0*/  UTMALDG.3D.2CTA [UR32], [UR28], desc[UR18] ;  /* 0x000012201c0075b4 */ /* 0x0005e20008211000 */
[----:B------:R-:W-:Y:S01]  /*1db0*/  UMOV UR10, UR34 ;  /* 0x00000022000a7c82 */ /* 0x000fe20008000000 */
[----:B------:R-:W-:Y:S01]  /*1dc0*/  UMOV UR12, UR36 ;  /* 0x00000024000c7c82 */ /* 0x000fe20008000000 */
[----:B------:R-:W-:Y:S01]  /*1dd0*/  UMOV UR9, UR33 ;  /* 0x0000002100097c82 */ /* 0x000fe20008000000 */
[----:B------:R-:W-:Y:S01]  /*1de0*/  UMOV UR25, UR13 ;  /* 0x0000000d00197c82 */ /* 0x000fe20008000000 */
[----:B------:R-:W-:-:S03]  /*1df0*/  UMOV UR17, UR23 ;  /* 0x0000001700117c82 */ /* 0x000fc60008000000 */
[----:B------:R4:W-:Y:S01]  /*1e00*/  UTMALDG.3D.2CTA [UR8], [UR26], desc[UR18] ;  /* 0x000012081a0075b4 */ /* 0x0009e20008211000 */
[----:B--2---:R-:W-:Y:S01]  /*1e10*/  UIADD3 UR34, UPT, UPT, UR34, 0x40, URZ ;  /* 0x0000004022227890 */ /* 0x004fe2000fffe0ff */
[----:B------:R-:W-:Y:S11]  /*1e20*/  BRA.U UP2, `(.L_x_32) ;  /* 0xfffffffd024c7547 */ /* 0x000ff6000b83ffff */
.L_x_26:
[----:B----4-:R-:W-:Y:S01]  /*1e30*/  ULEA UR8, UR23, UR6, 0x3 ;  /* 0x0000000617087291 */ /* 0x010fe2000f8e18ff */
[----:B-1----:R-:W-:Y:S01]  /*1e40*/  SHF.L.U32 R2, R15, 0x1f, RZ ;  /* 0x0000001f0f027819 */ /* 0x002fe200000006ff */
[----:B------:R-:W-:Y:S01]  /*1e50*/  @!P1 SYNCS.ARRIVE.TRANS64.A1T0 RZ, [UR6+0x148], RZ ;  /* 0x000148ffffff99a7 */ /* 0x000fe20008100006 */
[----:B------:R-:W-:-:S06]  /*1e60*/  UISETP.GT.AND UP0, UPT, UR7, UR5, UPT ;  /* 0x000000050700728c */ /* 0x000fcc000bf04270 */
[----:B--2---:R1:W2:Y:S03]  /*1e70*/  SYNCS.PHASECHK.TRANS64.TRYWAIT P0, [UR8+0x80], R2 ;  /* 0x00008002ff0075a7 */ /* 0x0042a60008001108 */
[----:B------:R-:W-:Y:S05]  /*1e80*/  BRA.U !UP0, `(.L_x_33) ;  /* 0x0000000108c07547 */ /* 0x000fea000b800000 */
[----:B------:R-:W-:Y:S01]  /*1e90*/  UIADD3 UR26, UPT, UPT, UR24, UR25, URZ ;  /* 0x00000019181a7290 */ /* 0x000fe2000fffe0ff */
[----:B------:R-:W-:-:S11]  /*1ea0*/  UMOV UR27, UR23 ;  /* 0x00000017001b7c82 */ /* 0x000fd60008000000 */
.L_x_39:
[----:B------:R-:W-:Y:S01]  /*1eb0*/  ULEA UR17, UR27, UR6, 0x3 ;  /* 0x000000061b117291 */ /* 0x000fe2000f8e18ff */
[----:B--2---:R-:W-:Y:S01]  /*1ec0*/  @P5 MOV R3, 0x6000 ;  /* 0x0000600000035802 */ /* 0x004fe20000000f00 */
[----:B-12---:R-:W-:Y:S10]  /*1ed0*/  @P0 BRA `(.L_x_34) ;  /* 0x00000000000c0947 */ /* 0x006ff40003800000 */
[----:B------:R-:W-:-:S04]  /*1ee0*/  SHF.L.U32 R5, R15, 0x1f, RZ ;  /* 0x0000001f0f057819 */ /* 0x000fc800000006ff */
[----:B------:R-:W2:Y:S02]  /*1ef0*/  SYNCS.PHASECHK.TRANS64.TRYWAIT P0, [UR17+0x80], R5 ;  /* 0x00008005ff0075a7 */ /* 0x000ea40008001111 */
[----:B--2---:R-:W-:Y:S05]  /*1f00*/  @!P0 BRA `(.L_x_35) ;  /* 0x0000008000d88947 */ /* 0x004fea0003800000 */
.L_x_34:
[----:B------:R2:W-:Y:S01]  /*1f10*/  @P5 SYNCS.ARRIVE.TRANS64 RZ, [UR17], R3 ;  /* 0x00000003ffff59a7 */ /* 0x0005e20008000011 */
[----:B------:R-:W-:-:S04]  /*1f20*/  ULOP3.LUT UR8, UR22, 0x2, URZ, 0xfc, !UPT ;  /* 0x0000000216087892 */ /* 0x000fc8000f8efcff */
[----:B------:R-:W-:-:S09]  /*1f30*/  UISETP.NE.AND UP0, UPT, UR8, 0x2, UPT ;  /* 0x000000020800788c */ /* 0x000fd2000bf05270 */
[----:B------:R-:W-:Y:S05]  /*1f40*/  BRA.U UP0, `(.L_x_36) ;  /* 0x0000000100047547 */ /* 0x000fea000b800000 */
[----:B------:R-:W-:Y:S05]  /*1f50*/  BPT.TRAP 0x1 ;  /* 0x000000040000795c */ /* 0x000fea0000300000 */
.L_x_36:
[----:B------:R-:W-:Y:S04]  /*1f60*/  BSSY.RECONVERGENT B0, `(.L_x_37) ;  /* 0x0000003000007945 */ /* 0x000fe80003800200 */
[----:B------:R-:W-:Y:S05]  /*1f70*/  @!P4 BRA `(.L_x_38) ;  /* 0x000000000004c947 */ /* 0x000fea0003800000 */
[----:B------:R-:W-:Y:S05]  /*1f80*/  BPT.TRAP 0x1 ;  /* 0x000000040000795c */ /* 0x000fea0000300000 */
.L_x_38:
[----:B------:R-:W-:Y:S05]  /*1f90*/  BSYNC.RECONVERGENT B0 ;  /* 0x0000000000007941 */ /* 0x000fea0003800200 */
.L_x_37:
        /* <DEDUP_REMOVED lines=9> */
[----:B------:R-:W-:Y:S02]  /*2030*/  USHF.L.U32 UR18, UR25, 0x6, URZ ;  /* 0x0000000619127899 */ /* 0x000fe400080006ff */
[----:B------:R-:W-:Y:S01]  /*2040*/  ULOP3.LUT UR17, UR17, 0xfefffff8, URZ, 0xc0, !UPT ;  /* 0xfefffff811117892 */ /* 0x000fe2000f8ec0ff */
[----:B-1----:R-:W-:Y:S01]  /*2050*/  SHF.L.U32 R2, R15, 0x1f, RZ ;  /* 0x0000001f0f027819 */ /* 0x002fe200000006ff */
[----:B------:R-:W-:Y:S02]  /*2060*/  UIADD3 UR16, UPT, UPT, UR16, 0x6400, URZ ;  /* 0x0000640010107890 */ /* 0x000fe4000fffe0ff */
[----:B------:R-:W-:Y:S01]  /*2070*/  UIADD3.X UR33, UPT, UPT, URZ, UR15, URZ, UP1, !UPT ;  /* 0x0000000fff217290 */ /* 0x000fe20008ffe4ff */
[----:B------:R4:W1:Y:S01]  /*2080*/  SYNCS.PHASECHK.TRANS64.TRYWAIT P0, [UR8+0x80], R2 ;  /* 0x00008002ff0075a7 */ /* 0x0008620008001108 */
[----:B------:R-:W-:-:S02]  /*2090*/  ULEA UR8, UR27, UR6, 0xd ;  /* 0x000000061b087291 */ /* 0x000fc4000f8e68ff */
[----:B------:R-:W-:Y:S02]  /*20a0*/  UIADD3.X UR31, UPT, UPT, URZ, UR15, URZ, UP0, !UPT ;  /* 0x0000000fff1f7290 */ /* 0x000fe400087fe4ff */
[----:B------:R-:W-:Y:S01]  /*20b0*/  UIADD3 UR8, UPT, UPT, UR8, 0x16400, URZ ;  /* 0x0001640008087890 */ /* 0x000fe2000fffe0ff */
[----:B------:R-:W-:Y:S01]  /*20c0*/  UMOV UR28, 0x0 ;  /* 0x00000000001c7882 */ /* 0x000fe20000000000 */
[----:B------:R-:W-:Y:S01]  /*20d0*/  UMOV UR29, 0x10000000 ;  /* 0x10000000001d7882 */ /* 0x000fe20000000000 */
[----:B------:R-:W-:Y:S01]  /*20e0*/  UMOV UR19, UR35 ;  /* 0x0000002300137c82 */ /* 0x000fe20008000000 */
[----:B------:R-:W-:Y:S01]  /*20f0*/  UMOV UR20, UR36 ;  /* 0x0000002400147c82 */ /* 0x000fe20008000000 */
[----:B------:R-:W-:Y:S01]  /*2100*/  UMOV UR12, UR36 ;  /* 0x00000024000c7c82 */ /* 0x000fe20008000000 */
[----:B------:R-:W-:Y:S01]  /*2110*/  UMOV UR9, UR17 ;  /* 0x0000001100097c82 */ /* 0x000fe20008000000 */
[----:B------:R-:W-:Y:S01]  /*2120*/  UMOV UR10, UR18 ;  /* 0x00000012000a7c82 */ /* 0x000fe20008000000 */
[----:B------:R4:W-:Y:S01]  /*2130*/  UTMALDG.3D.2CTA [UR16], [UR32], desc[UR28] ;  /* 0x00001c10200075b4 */ /* 0x0009e20008211000 */
[----:B------:R-:W-:Y:S01]  /*2140*/  UIADD3 UR25, UPT, UPT, UR25, 0x1, URZ ;  /* 0x0000000119197890 */ /* 0x000fe2000fffe0ff */
[----:B------:R-:W-:-:S03]  /*2150*/  UMOV UR27, UR23 ;  /* 0x00000017001b7c82 */ /* 0x000fc60008000000 */
[----:B------:R-:W-:Y:S01]  /*2160*/  UISETP.NE.AND UP0, UPT, UR25, UR26, UPT ;  /* 0x0000001a1900728c */ /* 0x000fe2000bf05270 */
[----:B------:R4:W-:Y:S08]  /*2170*/  UTMALDG.3D.2CTA [UR8], [UR30], desc[UR28] ;  /* 0x00001c081e0075b4 */ /* 0x0009f00008211000 */
[----:B----4-:R-:W-:Y:S05]  /*2180*/  BRA.U UP0, `(.L_x_39) ;  /* 0xfffffffd00487547 */ /* 0x010fea000b83ffff */
.L_x_33:
[C---:B-1----:R-:W-:Y:S01]  /*2190*/  LEA R2, R14.reuse, UR6, 0x3 ;  /* 0x000000060e027c11 */ /* 0x042fe2000f8e18ff */
[----:B------:R-:W-:Y:S01]  /*21a0*/  NOP ;  /* 0x0000000000007918 */ /* 0x000fe20000000000 */
[----:B--2---:R-:W-:Y:S02]  /*21b0*/  SHF.L.U32 R3, R13, 0x1f, RZ ;  /* 0x0000001f0d037819 */ /* 0x004fe400000006ff */
[----:B------:R-:W-:Y:S02]  /*21c0*/  LEA R4, R14, UR6, 0x4 ;  /* 0x000000060e047c11 */ /* 0x000fe4000f8e20ff */
[----:B------:R-:W1:Y:S02]  /*21d0*/  SYNCS.PHASECHK.TRANS64.TRYWAIT P0, [R2+URZ+0x150], R3 ;  /* 0x00015003020075a7 */ /* 0x000e6400080011ff */
[----:B-1----:R-:W-:Y:S05]  /*21e0*/  @!P0 BRA `(.L_x_40) ;  /* 0x0000008000388947 */ /* 0x002fea0003800000 */
.L_x_159:
[----:B------:R-:W2:Y:S01]  /*21f0*/  LDS.128 R4, [R4+0x1e0] ;  /* 0x0001e00004047984 */ /* 0x000ea20000000c00 */
[----:B------:R-:W-:Y:S01]  /*2200*/  ISETP.GE.AND P0, PT, R40, 0x1, PT ;  /* 0x000000012800780c */ /* 0x000fe20003f06270 */
[----:B-1----:R-:W-:Y:S01]  /*2210*/  VIADD R2, R2, 0x160 ;  /* 0x0000016002027836 */ /* 0x002fe20000000000 */
[----:B------:R-:W-:Y:S01]  /*2220*/  @!PT LDS RZ, [RZ] ;  /* 0x00000000fffff984 */ /* 0x000fe20000000800 */
[----:B------:R-:W-:Y:S01]  /*2230*/  @!PT LDS RZ, [RZ] ;  /* 0x00000000fffff984 */ /* 0x000fe20000000800 */
[----:B------:R-:W-:Y:S01]  /*2240*/  @!PT LDS RZ, [RZ] ;  /* 0x00000000fffff984 */ /* 0x000fe20000000800 */
[----:B------:R-:W-:Y:S01]  /*2250*/  @!PT LDS RZ, [RZ] ;  /* 0x00000000fffff984 */ /* 0x000fe20000000800 */
[----:B------:R1:W-:Y:S06]  /*2260*/  MEMBAR.ALL.CTA ;  /* 0x0000000000007992 */ /* 0x0003ec0000008000 */
[----:B-1----:R-:W1:Y:S01]  /*2270*/  FENCE.VIEW.ASYNC.S ;  /* 0x00000000000073c6 */ /* 0x002e620000000000 */
[----:B------:R-:W-:-:S04]  /*2280*/  PRMT R2, RZ, 0x654, R2 ;  /* 0x00000654ff027816 */ /* 0x000fc80000000002 */
[----:B-1----:R1:W-:Y:S01]  /*2290*/  SYNCS.ARRIVE.TRANS64.RED.A1T0 RZ, [R2+URZ], RZ ;  /* 0x000000ff02ff79a7 */ /* 0x0023e200081004ff */
[----:B--2---:R-:W-:-:S13]  /*22a0*/  LOP3.LUT P2, RZ, R6, 0x1, RZ, 0xc0, !PT ;  /* 0x0000000106ff7812 */ /* 0x004fda000784c0ff */
[----:B------:R-:W-:Y:S01]  /*22b0*/  @P2 SHF.R.U32.HI R3, RZ, 0x10, R5 ;  /* 0x00000010ff032819 */ /* 0x000fe20000011605 */
[----:B------:R-:W-:Y:S01]  /*22c0*/  VOTEU.ANY UP0, P2 ;  /* 0x0000000000ff7886 */ /* 0x000fe20001000100 */
[----:B------:R-:W-:Y:S02]  /*22d0*/  @P2 MOV R11, R4 ;  /* 0x00000004000b2202 */ /* 0x000fe40000000f00 */
[----:B------:R-:W-:Y:S02]  /*22e0*/  @P2 R2UR.BROADCAST UR8, R3 ;  /* 0x00000000030822ca */ /* 0x000fe400008e0000 */
[----:B------:R-:W-:-:S11]  /*22f0*/  @P2 LOP3.LUT R8, R5, 0xffff, RZ, 0xc0, !PT ;  /* 0x0000ffff05082812 */ /* 0x000fd600078ec0ff */
[----:B------:R-:W-:Y:S01]  /*2300*/  @UP0 UMOV UR36, UR8 ;  /* 0x0000000800240c82 */ /* 0x000fe20008000000 */
[----:B-1----:R-:W-:Y:S05]  /*2310*/  @!P0 BRA `(.L_x_41) ;  /* 0x0000000000b88947 */ /* 0x002fea0003800000 */
[----:B------:R-:W3:Y:S01]  /*2320*/  LDC.64 R4, c[0x0][0xb18] ;  /* 0x0002c600ff047b82 */ /* 0x000ee20000000a00 */
[----:B------:R-:W-:-:S07]  /*2330*/  ISETP.NE.AND P3, PT, R40, 0x1, PT ;  /* 0x000000012800780c */ /* 0x000fce0003f65270 */
[----:B------:R-:W1:Y:S08]  /*2340*/  LDC.64 R6, c[0x0][0xb10] ;  /* 0x0002c400ff067b82 */ /* 0x000e700000000a00 */
[----:B------:R-:W2:Y:S08]  /*2350*/  LDC R18, c[0x0][0xb20] ;  /* 0x0002c800ff127b82 */ /* 0x000eb00000000800 */
[----:B------:R-:W4:Y:S01]  /*2360*/  LDC R20, c[0x0][0xb0c] ;  /* 0x0002c300ff147b82 */ /* 0x000f220000000800 */
[----:B---3--:R-:W-:Y:S01]  /*2370*/  IMAD.HI.U32 R19, R0, R5, RZ ;  /* 0x0000000500137227 */ /* 0x008fe200078e00ff */
[----:B------:R-:W-:-:S03]  /*2380*/  ISETP.NE.AND P0, PT, R4, 0x1, PT ;  /* 0x000000010400780c */ /* 0x000fc60003f05270 */
[----:B------:R-:W-:-:S03]  /*2390*/  IMAD.HI.U32 R5, R8, R5, RZ ;  /* 0x0000000508057227 */ /* 0x000fc600078e00ff */
[----:B------:R-:W3:Y:S01]  /*23a0*/  LDC.64 R2, c[0x0][0xb28] ;  /* 0x0002ca00ff027b82 */ /* 0x000ee20000000a00 */
[----:B-1----:R-:W-:-:S04]  /*23b0*/  IMAD.HI.U32 R22, R9, R6, RZ ;  /* 0x0000000609167227 */ /* 0x002fc800078e00ff */
[----:B------:R-:W-:Y:S01]  /*23c0*/  IMAD.HI.U32 R24, R11, R6, RZ ;  /* 0x000000060b187227 */ /* 0x000fe200078e00ff */
[----:B------:R-:W-:Y:S02]  /*23d0*/  SHF.R.U32.HI R22, RZ, R7, R22 ;  /* 0x00000007ff167219 */ /* 0x000fe40000011616 */
[-C--:B--2---:R-:W-:Y:S02]  /*23e0*/  SHF.R.U32.HI R19, RZ, R18.reuse, R19 ;  /* 0x00000012ff137219 */ /* 0x084fe40000011613 */
[----:B------:R-:W-:Y:S02]  /*23f0*/  SHF.R.U32.HI R5, RZ, R18, R5 ;  /* 0x00000012ff057219 */ /* 0x000fe40000011605 */
[----:B------:R-:W-:Y:S02]  /*2400*/  SEL R19, R0, R19, !P0 ;  /* 0x0000001300137207 */ /* 0x000fe40004000000 */
[----:B------:R-:W-:Y:S02]  /*2410*/  SHF.R.U32.HI R24, RZ, R7, R24 ;  /* 0x00000007ff187219 */ /* 0x000fe40000011618 */
[----:B----4-:R-:W-:-:S02]  /*2420*/  ISETP.NE.AND P1, PT, R20, 0x1, PT ;  /* 0x000000011400780c */ /* 0x010fc40003f25270 */
[----:B------:R-:W-:Y:S02]  /*2430*/  SEL R5, R8, R5, !P0 ;  /* 0x0000000508057207 */ /* 0x000fe40004000000 */
[----:B------:R-:W-:Y:S02]  /*2440*/  SEL R21, R9, R22, !P1 ;  /* 0x0000001609157207 */ /* 0x000fe40004800000 */
[----:B------:R-:W-:Y:S01]  /*2450*/  SEL R7, R11, R24, !P1 ;  /* 0x000000180b077207 */ /* 0x000fe20004800000 */
[----:B---3--:R-:W-:-:S04]  /*2460*/  IMAD.HI.U32 R22, R19, R2, RZ ;  /* 0x0000000213167227 */ /* 0x008fc800078e00ff */
[----:B------:R-:W-:Y:S01]  /*2470*/  IMAD.HI.U32 R6, R21, R2, RZ ;  /* 0x0000000215067227 */ /* 0x000fe200078e00ff */
[----:B------:R-:W-:-:S04]  /*2480*/  @P3 SHF.R.U32.HI R19, RZ, R3, R22 ;  /* 0x00000003ff133219 */ /* 0x000fc80000011616 */
[----:B------:R-:W-:Y:S01]  /*2490*/  @P3 SHF.R.U32.HI R21, RZ, R3, R6 ;  /* 0x00000003ff153219 */ /* 0x000fe20000011606 */
[----:B------:R-:W-:-:S04]  /*24a0*/  IMAD R19, R40, R19, RZ ;  /* 0x0000001328137224 */ /* 0x000fc800078e02ff */
[----:B------:R-:W-:Y:S01]  /*24b0*/  IMAD R6, R40, R21, RZ ;  /* 0x0000001528067224 */ /* 0x000fe200078e02ff */
[C---:B------:R-:W-:Y:S02]  /*24c0*/  ISETP.GE.AND P0, PT, R5.reuse, R19, PT ;  /* 0x000000130500720c */ /* 0x040fe40003f06270 */
[----:B------:R-:W-:Y:S02]  /*24d0*/  IADD3 R19, PT, PT, -R5, RZ, RZ ;  /* 0x000000ff05137210 */ /* 0x000fe40007ffe1ff */
[----:B------:R-:W-:Y:S01]  /*24e0*/  ISETP.GE.OR P0, PT, R7, R6, P0 ;  /* 0x000000060700720c */ /* 0x000fe20000706670 */
[----:B------:R-:W-:-:S04]  /*24f0*/  IMAD.HI.U32 R6, R5, R2, RZ ;  /* 0x0000000205067227 */ /* 0x000fc800078e00ff */
[----:B------:R-:W-:Y:S01]  /*2500*/  IMAD R8, R4, R19, R8 ;  /* 0x0000001304087224 */ /* 0x000fe200078e0208 */
[----:B------:R-:W-:-:S04]  /*2510*/  SHF.R.U32.HI R6, RZ, R3, R6 ;  /* 0x00000003ff067219 */ /* 0x000fc80000011606 */
[----:B------:R-:W-:-:S03]  /*2520*/  SEL R6, R5, R6, !P3 ;  /* 0x0000000605067207 */ /* 0x000fc60005800000 */
[----:B------:R-:W-:-:S04]  /*2530*/  @!P0 IMAD.HI.U32 R18, R7, R2, RZ ;  /* 0x0000000207128227 */ /* 0x000fc800078e00ff */
[----:B------:R-:W-:Y:S01]  /*2540*/  IMAD.MOV R2, RZ, RZ, -R6 ;  /* 0x000000ffff027224 */ /* 0x000fe200078e0a06 */
[----:B------:R-:W-:-:S03]  /*2550*/  @!P0 SHF.R.U32.HI R18, RZ, R3, R18 ;  /* 0x00000003ff128219 */ /* 0x000fc60000011612 */
[----:B------:R-:W-:Y:S01]  /*2560*/  IMAD R2, R40, R2, R5 ;  /* 0x0000000228027224 */ /* 0x000fe200078e0205 */
        /* <DEDUP_REMOVED lines=9> */
.L_x_41:
[----:B------:R-:W1:Y:S02]  /*2600*/  LDCU UR8, c[0x0][0xb30] ;  /* 0x00016600ff0877ac */ /* 0x000e640008000800 */
[----:B-1----:R-:W-:-:S09]  /*2610*/  UISETP.NE.AND UP0, UPT, UR8, 0x1, UPT ;  /* 0x000000010800788c */ /* 0x002fd2000bf05270 */
[----:B------:R-:W-:Y:S05]  /*2620*/  BRA.U UP0, `(.L_x_42) ;  /* 0x0000000100407547 */ /* 0x000fea000b800000 */
[----:B------:R-:W1:Y:S08]  /*2630*/  LDC.64 R4, c[0x0][0xb10] ;  /* 0x0002c400ff047b82 */ /* 0x000e700000000a00 */
[----:B------:R-:W2:Y:S08]  /*2640*/  LDC.64 R2, c[0x0][0xb18] ;  /* 0x0002c600ff027b82 */ /* 0x000eb00000000a00 */
[----:B------:R-:W4:Y:S08]  /*2650*/  LDC R6, c[0x0][0xb20] ;  /* 0x0002c800ff067b82 */ /* 0x000f300000000800 */
[----:B------:R-:W3:Y:S01]  /*2660*/  LDC R18, c[0x0][0xb0c] ;  /* 0x0002c300ff127b82 */ /* 0x000ee20000000800 */
[----:B-1----:R-:W-:-:S05]  /*2670*/  IMAD.HI.U32 R4, R11, R4, RZ ;  /* 0x000000040b047227 */ /* 0x002fca00078e00ff */
[----:B------:R-:W-:Y:S01]  /*2680*/  SHF.R.U32.HI R4, RZ, R5, R4 ;  /* 0x00000005ff047219 */ /* 0x000fe20000011604 */
[----:B--2---:R-:W-:Y:S01]  /*2690*/  IMAD.HI.U32 R3, R8, R3, RZ ;  /* 0x0000000308037227 */ /* 0x004fe200078e00ff */
[----:B------:R-:W-:-:S04]  /*26a0*/  ISETP.NE.AND P0, PT, R2, 0x1, PT ;  /* 0x000000010200780c */ /* 0x000fc80003f05270 */
[----:B----4-:R-:W-:-:S04]  /*26b0*/  SHF.R.U32.HI R3, RZ, R6, R3 ;  /* 0x00000006ff037219 */ /* 0x010fc80000011603 */
[----:B------:R-:W-:Y:S02]  /*26c0*/  SEL R3, R8, R3, !P0 ;  /* 0x0000000308037207 */ /* 0x000fe40004000000 */
[----:B---3--:R-:W-:-:S04]  /*26d0*/  ISETP.NE.AND P1, PT, R18, 0x1, PT ;  /* 0x000000011200780c */ /* 0x008fc80003f25270 */
[----:B------:R-:W-:-:S05]  /*26e0*/  SEL R4, R11, R4, !P1 ;  /* 0x000000040b047207 */ /* 0x000fca0004800000 */
[----:B------:R-:W-:Y:S02]  /*26f0*/  IMAD.IADD R5, R3, 0x1, -R4 ;  /* 0x0000000103057824 */ /* 0x000fe400078e0a04 */
[----:B------:R-:W-:Y:S02]  /*2700*/  IMAD.IADD R3, R4, 0x1, -R3 ;  /* 0x0000000104037824 */ /* 0x000fe400078e0a03 */
[----:B------:R-:W-:Y:S02]  /*2710*/  IMAD R11, R5, R18, R11 ;  /* 0x00000012050b7224 */ /* 0x000fe400078e020b */
[----:B------:R-:W-:-:S07]  /*2720*/  IMAD R8, R3, R2, R8 ;  /* 0x0000000203087224 */ /* 0x000fce00078e0208 */
.L_x_42:
[----:B------:R-:W-:Y:S01]  /*2730*/  VIADD R14, R14, 0x1 ;  /* 0x000000010e0e7836 */ /* 0x000fe20000000000 */
[----:B------:R-:W-:Y:S01]  /*2740*/  PLOP3.LUT P1, PT, PT, PT, PT, 0x80, 0x8 ;  /* 0x000000000008781c */ /* 0x000fe20003f2f070 */
[----:B------:R-:W-:Y:S02]  /*2750*/  IMAD.IADD R21, R11, 0x1, R90 ;  /* 0x000000010b157824 */ /* 0x000fe400078e025a */
[----:B------:R-:W-:Y:S01]  /*2760*/  IMAD.IADD R20, R8, 0x1, R83 ;  /* 0x0000000108147824 */ /* 0x000fe200078e0253 */
[----:B------:R-:W-:-:S04]  /*2770*/  ISETP.NE.AND P0, PT, R14, 0x2, PT ;  /* 0x000000020e00780c */ /* 0x000fc80003f05270 */
[----:B------:R-:W-:Y:S02]  /*2780*/  SEL R2, RZ, 0x1, P0 ;  /* 0x00000001ff027807 */ /* 0x000fe40000000000 */
[----:B------:R-:W-:Y:S02]  /*2790*/  SEL R14, R14, RZ, P0 ;  /* 0x000000ff0e0e7207 */ /* 0x000fe40000000000 */
[----:B------:R-:W-:Y:S01]  /*27a0*/  LOP3.LUT R13, R13, R2, RZ, 0x3c, !PT ;  /* 0x000000020d0d7212 */ /* 0x000fe200078e3cff */
[----:B------:R-:W-:Y:S06]  /*27b0*/  @P2 BRA `(.L_x_43) ;  /* 0xfffffff000582947 */ /* 0x000fec000383ffff */
[----:B------:R-:W-:Y:S01]  /*27c0*/  UIADD3 UR6, UPT, UPT, UR6, 0x80, URZ ;  /* 0x0000008006067890 */ /* 0x000fe2000fffe0ff */
[----:B------:R-:W-:-:S03]  /*27d0*/  SHF.L.U32 R3, R15, 0x1f, RZ ;  /* 0x0000001f0f037819 */ /* 0x000fc600000006ff */
[----:B------:R-:W-:-:S09]  /*27e0*/  ULEA UR4, UR23, UR6, 0x3 ;  /* 0x0000000617047291 */ /* 0x000fd2000f8e18ff */
[----:B------:R-:W1:Y:S02]  /*27f0*/  SYNCS.PHASECHK.TRANS64.TRYWAIT P0, [UR4], R3 ;  /* 0x00000003ff0075a7 */ /* 0x000e640008001104 */
[----:B-1----:R-:W-:Y:S05]  /*2800*/  @!P0 BRA `(.L_x_44) ;  /* 0x0000007800c48947 */ /* 0x002fea0003800000 */
.L_x_161:
[----:B------:R-:W-:-:S04]  /*2810*/  UIADD3 UR5, UPT, UPT, UR23, 0x1, URZ ;  /* 0x0000000117057890 */ /* 0x000fc8000fffe0ff */
[----:B------:R-:W-:-:S04]  /*2820*/  UISETP.NE.AND UP0, UPT, UR5, 0x10, UPT ;  /* 0x000000100500788c */ /* 0x000fc8000bf05270 */
[----:B------:R-:W-:Y:S02]  /*2830*/  USEL UR7, URZ, 0x1, UP0 ;  /* 0x00000001ff077887 */ /* 0x000fe40008000000 */
[----:B------:R-:W-:-:S04]  /*2840*/  USEL UR5, UR5, URZ, UP0 ;  /* 0x000000ff05057287 */ /* 0x000fc80008000000 */
[----:B------:R-:W-:Y:S01]  /*2850*/  ULEA UR4, UR5, UR6, 0x3 ;  /* 0x0000000605047291 */ /* 0x000fe2000f8e18ff */
[----:B------:R-:W-:-:S04]  /*2860*/  LOP3.LUT R2, R15, UR7, RZ, 0x3c, !PT ;  /* 0x000000070f027c12 */ /* 0x000fc8000f8e3cff */
[----:B-1----:R-:W-:-:S04]  /*2870*/  SHF.L.U32 R3, R2, 0x1f, RZ ;  /* 0x0000001f02037819 */ /* 0x002fc800000006ff */
[----:B------:R-:W1:Y:S02]  /*2880*/  SYNCS.PHASECHK.TRANS64.TRYWAIT P0, [UR4], R3 ;  /* 0x00000003ff0075a7 */ /* 0x000e640008001104 */
[----:B-1----:R-:W-:Y:S05]  /*2890*/  @!P0 BRA `(.L_x_45) ;  /* 0x0000007800b88947 */ /* 0x002fea0003800000 */
.L_x_163:
        /* <DEDUP_REMOVED lines=9> */
.L_x_165:
        /* <DEDUP_REMOVED lines=9> */
.L_x_167:
        /* <DEDUP_REMOVED lines=9> */
.L_x_169:
        /* <DEDUP_REMOVED lines=9> */
.L_x_171:
        /* <DEDUP_REMOVED lines=9> */
.L_x_173:
        /* <DEDUP_REMOVED lines=9> */
.L_x_175:
        /* <DEDUP_REMOVED lines=9> */
.L_x_177:
        /* <DEDUP_REMOVED lines=9> */
.L_x_179:
        /* <DEDUP_REMOVED lines=9> */
.L_x_181:
        /* <DEDUP_REMOVED lines=9> */
.L_x_183:
        /* <DEDUP_REMOVED lines=9> */
.L_x_185:
        /* <DEDUP_REMOVED lines=9> */
.L_x_187:
        /* <DEDUP_REMOVED lines=9> */
.L_x_189:
[----:B------:R-:W-:-:S04]  /*2ff0*/  UIADD3 UR5, UPT, UPT, UR5, 0x1, URZ ;  /* 0x0000000105057890 */ /* 0x000fc8000fffe0ff */
[----:B------:R-:W-:-:S04]  /*3000*/  UISETP.NE.AND UP0, UPT, UR5, 0x10, UPT ;  /* 0x000000100500788c */ /* 0x000fc8000bf05270 */
[----:B------:R-:W-:Y:S02]  /*3010*/  USEL UR4, URZ, 0x1, UP0 ;  /* 0x00000001ff047887 */ /* 0x000fe40008000000 */
[----:B------:R-:W-:-:S04]  /*3020*/  USEL UR5, UR5, URZ, UP0 ;  /* 0x000000ff05057287 */ /* 0x000fc80008000000 */
[----:B------:R-:W-:Y:S01]  /*3030*/  ULEA UR5, UR5, UR6, 0x3 ;  /* 0x0000000605057291 */ /* 0x000fe2000f8e18ff */
[----:B-1----:R-:W-:-:S04]  /*3040*/  LOP3.LUT R3, R2, UR4, RZ, 0x3c, !PT ;  /* 0x0000000402037c12 */ /* 0x002fc8000f8e3cff */
[----:B------:R-:W-:Y:S01]  /*3050*/  SHF.L.U32 R3, R3, 0x1f, RZ ;  /* 0x0000001f03037819 */ /* 0x000fe200000006ff */
[----:B---3--:R-:W-:-:S07]  /*3060*/  IMAD.U32 R0, RZ, RZ, UR5 ;  /* 0x00000005ff007e24 */ /* 0x008fce000f8e00ff */
.L_x_59:
[----:B-1----:R1:W2:Y:S02]  /*3070*/  SYNCS.PHASECHK.TRANS64.TRYWAIT P0, [R0+URZ], R3 ;  /* 0x00000003000075a7 */ /* 0x0022a400080011ff */
[----:B--2---:R-:W-:Y:S05]  /*3080*/  @!P0 NANOSLEEP.SYNCS 0x989680 ;  /* 0x009896800000895d */ /* 0x004fea0003900000 */
[----:B------:R-:W2:Y:S02]  /*3090*/  @!P0 SYNCS.PHASECHK.TRANS64 P0, [R0+URZ], R3 ;  /* 0x00000003000085a7 */ /* 0x000ea400080010ff */
[----:B--2---:R-:W-:Y:S05]  /*30a0*/  @P0 EXIT ;  /* 0x000000000000094d */ /* 0x004fea0003800000 */
[----:B------:R-:W-:Y:S05]  /*30b0*/  BRA `(.L_x_59) ;  /* 0xfffffffc00ec7947 */ /* 0x000fea000383ffff */
.L_x_23:
[----:B------:R-:W-:-:S04]  /*30c0*/  UISETP.NE.AND UP1, UPT, UR37, URZ, UPT ;  /* 0x000000ff2500728c */ /* 0x000fc8000bf25270 */
[----:B------:R-:W-:-:S09]  /*30d0*/  UISETP.NE.OR UP1, UPT, UR10, 0x1, UP1 ;  /* 0x000000010a00788c */ /* 0x000fd20008f25670 */
[----:B------:R-:W-:Y:S05]  /*30e0*/  BRA.U UP1, `(.L_x_60) ;  /* 0x00000005014c7547 */ /* 0x000fea000b800000 */
[----:B------:R-:W-:Y:S01]  /*30f0*/  HFMA2 R11, -RZ, RZ, 0, 0 ;  /* 0x00000000ff0b7431 */ /* 0x000fe200000001ff */
[----:B------:R-:W-:Y:S01]  /*3100*/  ISETP.GE.U32.AND P2, PT, R10, 0x2, PT ;  /* 0x000000020a00780c */ /* 0x000fe20003f46070 */
[----:B------:R-:W-:Y:S01]  /*3110*/  IMAD.MOV.U32 R12, RZ, RZ, 0x1 ;  /* 0x00000001ff0c7424 */ /* 0x000fe200078e00ff */
[----:B------:R-:W-:Y:S01]  /*3120*/  CS2R R8, SRZ ;  /* 0x0000000000087805 */ /* 0x000fe2000001ff00 */
[----:B------:R-:W-:Y:S01]  /*3130*/  IMAD.MOV.U32 R3, RZ, RZ, RZ ;  /* 0x000000ffff037224 */ /* 0x000fe200078e00ff */
[----:B------:R-:W-:Y:S01]  /*3140*/  UMOV UR4, 0x400 ;  /* 0x0000040000047882 */ /* 0x000fe20000000000 */
[----:B------:R-:W-:Y:S01]  /*3150*/  UMOV UR6, URZ ;  /* 0x000000ff00067c82 */ /* 0x000fe20008000000 */
[----:B------:R-:W-:-:S12]  /*3160*/  ULEA UR37, UR37, UR4, 0x18 ;  /* 0x0000000425257291 */ /* 0x000fd8000f8ec0ff */
.L_x_64:
[----:B------:R-:W-:Y:S02]  /*3170*/  LEA R0, R3, UR37, 0x3 ;  /* 0x0000002503007c11 */ /* 0x000fe4000f8e18ff */
[----:B------:R-:W-:-:S03]  /*3180*/  SHF.L.U32 R5, R8, 0x1f, RZ ;  /* 0x0000001f08057819 */ /* 0x000fc600000006ff */
[----:B------:R-:W-:Y:S01]  /*3190*/  VIADD R4, R0, 0x1c0 ;  /* 0x000001c000047836 */ /* 0x000fe20000000000 */
[----:B------:R-:W1:Y:S02]  /*31a0*/  SYNCS.PHASECHK.TRANS64.TRYWAIT P0, [R0+URZ+0x1b0], R5 ;  /* 0x0001b005000075a7 */ /* 0x000e6400080011ff */
[----:B-1----:R-:W-:Y:S05]  /*31b0*/  @!P0 BRA `(.L_x_61) ;  /* 0x0000007400c08947 */ /* 0x002fea0003800000 */
.L_x_190:
[----:B------:R-:W-:Y:S01]  /*31c0*/  ULEA UR5, UR6, UR37, 0x3 ;  /* 0x0000002506057291 */ /* 0x000fe2000f8e18ff */
[----:B------:R-:W-:Y:S01]  /*31d0*/  PRMT R4, RZ, 0x654, R4 ;  /* 0x00000654ff047816 */ /* 0x000fe20000000004 */
[----:B-1----:R-:W-:Y:S01]  /*31e0*/  @!P2 IMAD.MOV.U32 R5, RZ, RZ, 0x10 ;  /* 0x00000010ff05a424 */ /* 0x002fe200078e00ff */
[----:B------:R-:W-:Y:S01]  /*31f0*/  SHF.L.U32 R7, R12, 0x1f, RZ ;  /* 0x0000001f0c077819 */ /* 0x000fe200000006ff */
[----:B------:R-:W-:Y:S01]  /*3200*/  UIADD3 UR4, UPT, UPT, UR5, 0x150, URZ ;  /* 0x0000015005047890 */ /* 0x000fe2000fffe0ff */
[----:B------:R1:W-:Y:S05]  /*3210*/  SYNCS.ARRIVE.TRANS64.RED.A1T0 RZ, [R4+URZ], RZ ;  /* 0x000000ff04ff79a7 */ /* 0x0003ea00081004ff */
[----:B------:R-:W-:Y:S01]  /*3220*/  IMAD.U32 R13, RZ, RZ, UR4 ;  /* 0x00000004ff0d7e24 */ /* 0x000fe2000f8e00ff */
[----:B------:R-:W2:Y:S04]  /*3230*/  SYNCS.PHASECHK.TRANS64.TRYWAIT P0, [UR5+0x160], R7 ;  /* 0x00016007ff0075a7 */ /* 0x000ea80008001105 */
[----:B------:R-:W-:Y:S01]  /*3240*/  PRMT R13, R10, 0x654, R13 ;  /* 0x000006540a0d7816 */ /* 0x000fe2000000000d */
[----:B-12---:R-:W-:Y:S06]  /*3250*/  @!P0 BRA `(.L_x_62) ;  /* 0x0000007400ac8947 */ /* 0x006fec0003800000 */
.L_x_192:
[----:B------:R-:W-:Y:S01]  /*3260*/  ULEA UR4, UR6, UR37, 0x4 ;  /* 0x0000002506047291 */ /* 0x000fe2000f8e20ff */
[----:B------:R-:W-:Y:S01]  /*3270*/  SEL R2, R13, R2, !P2 ;  /* 0x000000020d027207 */ /* 0x000fe20005000000 */
[----:B------:R-:W-:Y:S01]  /*3280*/  UIADD3 UR5, UPT, UPT, UR5, 0x150, URZ ;  /* 0x0000015005057890 */ /* 0x000fe2000fffe0ff */
[----:B-1----:R-:W-:Y:S01]  /*3290*/  LEA R0, R11, UR37, 0x3 ;  /* 0x000000250b007c11 */ /* 0x002fe2000f8e18ff */
[----:B------:R-:W-:Y:S01]  /*32a0*/  UIADD3 UR4, UPT, UPT, UR4, 0x1e0, URZ ;  /* 0x000001e004047890 */ /* 0x000fe2000fffe0ff */
[----:B------:R1:W-:Y:S01]  /*32b0*/  @!P2 SYNCS.ARRIVE.TRANS64.RED RZ, [R2+URZ], R5 ;  /* 0x0000000502ffa9a7 */ /* 0x0003e200080004ff */
[----:B------:R-:W-:Y:S01]  /*32c0*/  UIADD3 UR6, UPT, UPT, UR6, 0x1, URZ ;  /* 0x0000000106067890 */ /* 0x000fe2000fffe0ff */
[----:B------:R-:W-:-:S03]  /*32d0*/  VIADD R3, R3, 0x1 ;  /* 0x0000000103037836 */ /* 0x000fc60000000000 */
[----:B------:R-:W-:Y:S02]  /*32e0*/  UISETP.NE.AND UP0, UPT, UR6, 0x2, UPT ;  /* 0x000000020600788c */ /* 0x000fe4000bf05270 */
[----:B------:R-:W-:Y:S01]  /*32f0*/  ISETP.NE.AND P0, PT, R3, 0x2, PT ;  /* 0x000000020300780c */ /* 0x000fe20003f05270 */
[----:B------:R-:W-:Y:S06]  /*3300*/  UGETNEXTWORKID.BROADCAST [UR4], [UR5] ;  /* 0x00000000040073ca */ /* 0x000fec0008000100 */
[----:B------:R-:W-:Y:S02]  /*3310*/  USEL UR4, URZ, 0x1, UP0 ;  /* 0x00000001ff047887 */ /* 0x000fe40008000000 */
[----:B------:R-:W-:-:S04]  /*3320*/  USEL UR6, UR6, URZ, UP0 ;  /* 0x000000ff06067287 */ /* 0x000fc80008000000 */
[----:B------:R-:W-:Y:S02]  /*3330*/  LOP3.LUT R12, R12, UR4, RZ, 0x3c, !PT ;  /* 0x000000040c0c7c12 */ /* 0x000fe4000f8e3cff */
[----:B-1----:R-:W-:-:S04]  /*3340*/  SHF.L.U32 R5, R9, 0x1f, RZ ;  /* 0x0000001f09057819 */ /* 0x002fc800000006ff */
[----:B------:R-:W1:Y:S02]  /*3350*/  SYNCS.PHASECHK.TRANS64.TRYWAIT P1, [R0+URZ+0x150], R5 ;  /* 0x00015005000075a7 */ /* 0x000e6400080211ff */
[----:B-1----:R-:W-:Y:S05]  /*3360*/  @!P1 BRA `(.L_x_63) ;  /* 0x0000007400809947 */ /* 0x002fea0003800000 */
.L_x_193:
[----:B------:R-:W-:Y:S01]  /*3370*/  LEA R4, R11, UR37, 0x4 ;  /* 0x000000250b047c11 */ /* 0x000fe2000f8e20ff */
[----:B-1----:R-:W-:Y:S01]  /*3380*/  VIADD R0, R0, 0x160 ;  /* 0x0000016000007836 */ /* 0x002fe20000000000 */
[----:B------:R-:W-:Y:S01]  /*3390*/  SEL R3, R3, RZ, P0 ;  /* 0x000000ff03037207 */ /* 0x000fe20000000000 */
[----:B------:R-:W-:-:S03]  /*33a0*/  VIADD R11, R11, 0x1 ;  /* 0x000000010b0b7836 */ /* 0x000fc60000000000 */
[----:B------:R-:W1:Y:S01]  /*33b0*/  LDS.128 R4, [R4+0x1e0] ;  /* 0x0001e00004047984 */ /* 0x000e620000000c00 */
[----:B------:R-:W-:Y:S02]  /*33c0*/  PRMT R0, RZ, 0x654, R0 ;  /* 0x00000654ff007816 */ /* 0x000fe40000000000 */
[C---:B------:R-:W-:Y:S01]  /*33d0*/  ISETP.NE.AND P1, PT, R11.reuse, 0x2, PT ;  /* 0x000000020b00780c */ /* 0x040fe20003f25270 */
[----:B------:R-:W-:Y:S01]  /*33e0*/  @!PT LDS RZ, [RZ] ;  /* 0x00000000fffff984 */ /* 0x000fe20000000800 */
[----:B------:R-:W-:Y:S01]  /*33f0*/  @!PT LDS RZ, [RZ] ;  /* 0x00000000fffff984 */ /* 0x000fe20000000800 */
[----:B------:R-:W-:Y:S01]  /*3400*/  @!PT LDS RZ, [RZ] ;  /* 0x00000000fffff984 */ /* 0x000fe20000000800 */
[----:B------:R-:W-:Y:S01]  /*3410*/  @!PT LDS RZ, [RZ] ;  /* 0x00000000fffff984 */ /* 0x000fe20000000800 */
[----:B------:R2:W-:Y:S06]  /*3420*/  MEMBAR.ALL.CTA ;  /* 0x0000000000007992 */ /* 0x0005ec0000008000 */
[----:B--2---:R-:W2:Y:S01]  /*3430*/  FENCE.VIEW.ASYNC.S ;  /* 0x00000000000073c6 */ /* 0x004ea20000000000 */
[----:B------:R-:W-:Y:S01]  /*3440*/  SEL R11, R11, RZ, P1 ;  /* 0x000000ff0b0b7207 */ /* 0x000fe20000800000 */
[----:B--2---:R2:W-:Y:S01]  /*3450*/  SYNCS.ARRIVE.TRANS64.RED.A1T0 RZ, [R0+URZ], RZ ;  /* 0x000000ff00ff79a7 */ /* 0x0045e200081004ff */
[----:B-1----:R-:W-:-:S02]  /*3460*/  LOP3.LUT P3, RZ, R6, 0x1, RZ, 0xc0, !PT ;  /* 0x0000000106ff7812 */ /* 0x002fc4000786c0ff */
[----:B------:R-:W-:-:S04]  /*3470*/  SEL R5, RZ, 0x1, P0 ;  /* 0x00000001ff057807 */ /* 0x000fc80000000000 */
[----:B------:R-:W-:Y:S02]  /*3480*/  LOP3.LUT R8, R8, R5, RZ, 0x3c, !PT ;  /* 0x0000000508087212 */ /* 0x000fe400078e3cff */
[----:B--2---:R-:W-:-:S04]  /*3490*/  SEL R0, RZ, 0x1, P1 ;  /* 0x00000001ff007807 */ /* 0x004fc80000800000 */
[----:B------:R-:W-:Y:S01]  /*34a0*/  LOP3.LUT R9, R9, R0, RZ, 0x3c, !PT ;  /* 0x0000000009097212 */ /* 0x000fe200078e3cff */
[----:B------:R-:W-:Y:S06]  /*34b0*/  @P3 BRA `(.L_x_64) ;  /* 0xfffffffc002c3947 */ /* 0x000fec000383ffff */
[----:B------:R-:W-:Y:S01]  /*34c0*/  ULEA UR5, UR6, UR37, 0x3 ;  /* 0x0000002506057291 */ /* 0x000fe2000f8e18ff */
[----:B------:R-:W-:-:S08]  /*34d0*/  SHF.L.U32 R3, R12, 0x1f, RZ ;  /* 0x0000001f0c037819 */ /* 0x000fd000000006ff */
[----:B------:R-:W1:Y:S02]  /*34e0*/  SYNCS.PHASECHK.TRANS64 P0, [UR5+0x160], R3 ;  /* 0x00016003ff0075a7 */ /* 0x000e640008001005 */
[----:B-1----:R-:W-:Y:S05]  /*34f0*/  @P0 BRA `(.L_x_65) ;  /* 0x0000000000080947 */ /* 0x002fea0003800000 */
[----:B------:R-:W1:Y:S02]  /*3500*/  SYNCS.PHASECHK.TRANS64.TRYWAIT P0, [UR5+0x160], R3 ;  /* 0x00016003ff0075a7 */ /* 0x000e640008001105 */
[----:B-1----:R-:W-:Y:S05]  /*3510*/  @!P0 BRA `(.L_x_66) ;  /* 0x0000007400288947 */ /* 0x002fea0003800000 */
.L_x_65:
[----:B------:R-:W-:-:S04]  /*3520*/  UIADD3 UR4, UPT, UPT, UR6, 0x1, URZ ;  /* 0x0000000106047890 */ /* 0x000fc8000fffe0ff */
[----:B------:R-:W-:-:S04]  /*3530*/  UISETP.NE.AND UP0, UPT, UR4, 0x2, UPT ;  /* 0x000000020400788c */ /* 0x000fc8000bf05270 */
[----:B------:R-:W-:Y:S02]  /*3540*/  USEL UR7, URZ, 0x1, UP0 ;  /* 0x00000001ff077887 */ /* 0x000fe40008000000 */
[----:B------:R-:W-:-:S04]  /*3550*/  USEL UR4, UR4, URZ, UP0 ;  /* 0x000000ff04047287 */ /* 0x000fc80008000000 */
[----:B------:R-:W-:Y:S01]  /*3560*/  ULEA UR4, UR4, UR37, 0x3 ;  /* 0x0000002504047291 */ /* 0x000fe2000f8e18ff */
[----:B-1----:R-:W-:-:S04]  /*3570*/  LOP3.LUT R3, R12, UR7, RZ, 0x3c, !PT ;  /* 0x000000070c037c12 */ /* 0x002fc8000f8e3cff */
[----:B------:R-:W-:-:S04]  /*3580*/  SHF.L.U32 R0, R3, 0x1f, RZ ;  /* 0x0000001f03007819 */ /* 0x000fc800000006ff */
[----:B------:R-:W1:Y:S02]  /*3590*/  SYNCS.PHASECHK.TRANS64 P0, [UR4+0x160], R0 ;  /* 0x00016000ff0075a7 */ /* 0x000e640008001004 */
[----:B-1----:R-:W-:Y:S05]  /*35a0*/  @P0 EXIT ;  /* 0x000000000000094d */ /* 0x002fea0003800000 */
[----:B------:R-:W-:Y:S02]  /*35b0*/  SHF.L.U32 R3, R3, 0x1f, RZ ;  /* 0x0000001f03037819 */ /* 0x000fe400000006ff */
[----:B------:R-:W-:-:S07]  /*35c0*/  MOV R0, UR4 ;  /* 0x0000000400007c02 */ /* 0x000fce0008000f00 */
.L_x_67:
[----:B-1----:R1:W2:Y:S02]  /*35d0*/  SYNCS.PHASECHK.TRANS64.TRYWAIT P0, [R0+URZ+0x160], R3 ;  /* 0x00016003000075a7 */ /* 0x0022a400080011ff */
[----:B--2---:R-:W-:Y:S05]  /*35e0*/  @!P0 NANOSLEEP.SYNCS 0x989680 ;  /* 0x009896800000895d */ /* 0x004fea0003900000 */
[----:B------:R-:W2:Y:S02]  /*35f0*/  @!P0 SYNCS.PHASECHK.TRANS64 P0, [R0+URZ+0x160], R3 ;  /* 0x00016003000085a7 */ /* 0x000ea400080010ff */
[----:B--2---:R-:W-:Y:S05]  /*3600*/  @P0 EXIT ;  /* 0x000000000000094d */ /* 0x004fea0003800000 */
[----:B------:R-:W-:Y:S05]  /*3610*/  BRA `(.L_x_67) ;  /* 0xfffffffc00ec7947 */ /* 0x000fea000383ffff */
.L_x_60:
[----:B------:R-:W-:Y:S05]  /*3620*/  BRA.U UP4, `(.L_x_68) ;  /* 0x0000001104a07547 */ /* 0x000fea000b800000 */
[----:B------:R-:W-:Y:S01]  /*3630*/  UMOV UR6, 0x40 ;  /* 0x0000004000067882 */ /* 0x000fe20000000000 */
[----:B------:R-:W-:Y:S01]  /*3640*/  NOP ;  /* 0x0000000000007918 */ /* 0x000fe20000000000 */
[----:B------:R-:W-:Y:S01]  /*3650*/  ULEA UR6, UR37, UR6, 0x18 ;  /* 0x0000000625067291 */ /* 0x000fe2000f8ec0ff */
[----:B------:R-:W-:Y:S02]  /*3660*/  UMOV UR7, 0x400 ;  /* 0x0000040000077882 */ /* 0x000fe40000000000 */
[----:B------:R-:W-:-:S06]  /*3670*/  ULEA UR37, UR37, UR7, 0x18 ;  /* 0x0000000725257291 */ /* 0x000fcc000f8ec0ff */
[----:B------:R-:W1:Y:S02]  /*3680*/  LDS.U8 R2, [UR6+0x1c] ;  /* 0x00001c06ff027984 */ /* 0x000e640008000000 */
[----:B-1----:R-:W-:-:S13]  /*3690*/  ISETP.NE.AND P0, PT, R2, RZ, PT ;  /* 0x000000ff0200720c */ /* 0x002fda0003f05270 */
[----:B------:R-:W-:Y:S05]  /*36a0*/  @P0 BRA `(.L_x_69) ;  /* 0x0000000400080947 */ /* 0x000fea0003800000 */
[----:B------:R-:W-:Y:S02]  /*36b0*/  UISETP.NE.U32.AND UP0, UPT, UR5, 0x1, UPT ;  /* 0x000000010500788c */ /* 0x000fe4000bf05070 */
[----:B------:R-:W-:-:S07]  /*36c0*/  UIADD3 UR8, UPT, UPT, UR6, 0x8, URZ ;  /* 0x0000000806087890 */ /* 0x000fce000fffe0ff */
[----:B------:R-:W-:Y:S05]  /*36d0*/  BRA.U !UP0, `(.L_x_70) ;  /* 0x00000001089c7547 */ /* 0x000fea000b800000 */
[----:B------:R-:W-:Y:S01]  /*36e0*/  ELECT P0, URZ, PT ;  /* 0x0000000000ff782f */ /* 0x000fe20003800000 */
[----:B------:R-:W-:-:S12]  /*36f0*/  BSSY B0, `(.L_x_70) ;  /* 0x0000025000007945 */ /* 0x000fd80003800000 */
[----:B------:R-:W-:Y:S05]  /*3700*/  @!P0 BRA `(.L_x_71) ;  /* 0x00000000008c8947 */ /* 0x000fea0003800000 */
[----:B------:R-:W-:-:S05]  /*3710*/  UMOV UR7, 0x10 ;  /* 0x0000001000077882 */ /* 0x000fca0000000000 */
[----:B------:R-:W-:Y:S04]  /*3720*/  DEPBAR.LE SB1, 0x36 ;  /* 0x00009d800000791a */ /* 0x000fe80000000000 */
[----:B------:R-:W1:Y:S02]  /*3730*/  UTCATOMSWS.2CTA.FIND_AND_SET.ALIGN UP1, UR7, UR7 ;  /* 0x00000007000775e3 */ /* 0x000e640008220800 */
[----:B-1----:R-:W-:Y:S01]  /*3740*/  MOV R11, UR7 ;  /* 0x00000007000b7c02 */ /* 0x002fe20008000f00 */
[----:B------:R-:W-:Y:S06]  /*3750*/  BRA.U UP1, `(.L_x_72) ;  /* 0x0000000101187547 */ /* 0x000fec000b800000 */
.L_x_73:
[----:B------:R-:W-:Y:S05]  /*3760*/  NANOSLEEP 0x64 ;  /* 0x000000640000795d */ /* 0x000fea0003800000 */
[----:B------:R-:W-:-:S05]  /*3770*/  UMOV UR7, 0x10 ;  /* 0x0000001000077882 */ /* 0x000fca0000000000 */
[----:B------:R-:W-:Y:S04]  /*3780*/  DEPBAR.LE SB1, 0x36 ;  /* 0x00009d800000791a */ /* 0x000fe80000000000 */
[----:B------:R-:W1:Y:S02]  /*3790*/  UTCATOMSWS.2CTA.FIND_AND_SET.ALIGN UP1, UR7, UR7 ;  /* 0x00000007000775e3 */ /* 0x000e640008220800 */
[----:B-1----:R-:W-:Y:S01]  /*37a0*/  MOV R11, UR7 ;  /* 0x00000007000b7c02 */ /* 0x002fe20008000f00 */
[----:B------:R-:W-:Y:S05]  /*37b0*/  BRA.U !UP1, `(.L_x_73) ;  /* 0xfffffffd09e87547 */ /* 0x000fea000b83ffff */
.L_x_72:
[----:B------:R-:W1:Y:S01]  /*37c0*/  LDS R5, [UR6+0x10] ;  /* 0x00001006ff057984 */ /* 0x000e620008000800 */
[----:B------:R-:W-:Y:S01]  /*37d0*/  IMAD.U32 R3, RZ, RZ, UR37 ;  /* 0x00000025ff037e24 */ /* 0x000fe2000f8e00ff */
[----:B------:R-:W-:-:S03]  /*37e0*/  MOV R2, UR4 ;  /* 0x0000000400027c02 */ /* 0x000fc60008000f00 */
[----:B------:R-:W-:Y:S01]  /*37f0*/  VIADD R3, R3, 0x200 ;  /* 0x0000020003037836 */ /* 0x000fe20000000000 */
[----:B-1----:R-:W-:-:S04]  /*3800*/  SHF.L.U32 R5, R5, 0x1f, RZ ;  /* 0x0000001f05057819 */ /* 0x002fc800000006ff */
[----:B------:R-:W1:Y:S02]  /*3810*/  SYNCS.PHASECHK.TRANS64.TRYWAIT P0, [UR6+0x8], R5 ;  /* 0x00000805ff0075a7 */ /* 0x000e640008001106 */
[----:B-1----:R-:W-:Y:S05]  /*3820*/  @P0 BRA `(.L_x_74) ;  /* 0x0000000000080947 */ /* 0x002fea0003800000 */
[----:B------:R-:W1:Y:S02]  /*3830*/  SYNCS.PHASECHK.TRANS64.TRYWAIT P0, [UR6+0x8], R5 ;  /* 0x00000805ff0075a7 */ /* 0x000e640008001106 */
[----:B-1----:R-:W-:Y:S05]  /*3840*/  @!P0 BRA `(.L_x_75) ;  /* 0x0000007000748947 */ /* 0x002fea0003800000 */
.L_x_74:
[----:B-1----:R-:W-:Y:S01]  /*3850*/  HFMA2 R4, -RZ, RZ, 0, 5.9604644775390625e-08 ;  /* 0x00000001ff047431 */ /* 0x002fe200000001ff */
[----:B------:R-:W-:Y:S01]  /*3860*/  UPRMT UR7, UR4, 0x654, UR8 ;  /* 0x0000065404077896 */ /* 0x000fe20008000008 */
[----:B------:R-:W-:Y:S01]  /*3870*/  IMAD.MOV.U32 R6, RZ, RZ, 0xffff ;  /* 0x0000ffffff067424 */ /* 0x000fe200078e00ff */
[----:B------:R-:W-:Y:S01]  /*3880*/  PRMT R2, R2, 0x654, R3 ;  /* 0x0000065402027816 */ /* 0x000fe20000000003 */
[----:B------:R-:W-:Y:S02]  /*3890*/  IMAD.MOV.U32 R5, RZ, RZ, 0x4 ;  /* 0x00000004ff057424 */ /* 0x000fe400078e00ff */
[----:B------:R-:W-:Y:S01]  /*38a0*/  IMAD.SHL.U32 R9, R11, 0x20, RZ ;  /* 0x000000200b097824 */ /* 0x000fe200078e00ff */
[----:B------:R-:W-:Y:S02]  /*38b0*/  MOV R3, UR7 ;  /* 0x0000000700037c02 */ /* 0x000fe40008000f00 */
[-C--:B------:R-:W-:Y:S01]  /*38c0*/  SHF.L.U32 R7, R6, R11.reuse, RZ ;  /* 0x0000000b06077219 */ /* 0x080fe200000006ff */
[----:B------:R1:W-:Y:S01]  /*38d0*/  SYNCS.ARRIVE.TRANS64.RED RZ, [UR7], R5 ;  /* 0x00000005ffff79a7 */ /* 0x0003e20008000407 */
[----:B------:R-:W-:Y:S01]  /*38e0*/  SHF.L.U32 R6, R4, R11, RZ ;  /* 0x0000000b04067219 */ /* 0x000fe200000006ff */
[----:B------:R1:W-:Y:S04]  /*38f0*/  STS [UR37+0x200], R9 ;  /* 0x00020009ff007988 */ /* 0x0003e80008000825 */
[----:B------:R1:W-:Y:S04]  /*3900*/  STAS [R2.64], R11 ;  /* 0x0000000b02007dbd */ /* 0x0003e8000c0008ff */
[----:B------:R1:W-:Y:S04]  /*3910*/  ATOMS.OR RZ, [UR6+0x14], R7 ;  /* 0x00001407ffff798c */ /* 0x0003e8000b000006 */
[----:B------:R1:W-:Y:S04]  /*3920*/  ATOMS.OR RZ, [UR6+0x18], R6 ;  /* 0x00001806ffff798c */ /* 0x0003e8000b000006 */
[----:B------:R1:W-:Y:S02]  /*3930*/  ATOMS.XOR RZ, [UR6+0x10], R4 ;  /* 0x00001004ffff798c */ /* 0x0003e4000b800006 */
.L_x_71:
[----:B------:R-:W-:Y:S05]  /*3940*/  BSYNC B0 ;  /* 0x0000000000007941 */ /* 0x000fea0003800000 */
.L_x_70:
[----:B------:R-:W-:Y:S05]  /*3950*/  BRA.U UP0, `(.L_x_76) ;  /* 0x00000001006c7547 */ /* 0x000fea000b800000 */
[----:B------:R-:W-:-:S03]  /*3960*/  UMOV UR7, 0xffffffff ;  /* 0xffffffff00077882 */ /* 0x000fc60000000000 */
[----:B------:R-:W-:Y:S05]  /*3970*/  BRA.DIV UR7, `(.L_x_77) ;  /* 0x0000007207407947 */ /* 0x000fea000b800000 */
[----:B------:R-:W-:-:S13]  /*3980*/  ELECT P6, URZ, PT ;  /* 0x0000000000ff782f */ /* 0x000fda00038c0000 */
.L_x_197:
[----:B------:R-:W-:Y:S05]  /*3990*/  @!P6 BRA `(.L_x_76) ;  /* 0x00000000005ce947 */ /* 0x000fea0003800000 */
[----:B-1----:R-:W1:Y:S02]  /*39a0*/  LDS R3, [UR6+0x10] ;  /* 0x00001006ff037984 */ /* 0x002e640008000800 */
[----:B-1----:R-:W-:-:S04]  /*39b0*/  SHF.L.U32 R3, R3, 0x1f, RZ ;  /* 0x0000001f03037819 */ /* 0x002fc800000006ff */
[----:B------:R-:W1:Y:S02]  /*39c0*/  SYNCS.PHASECHK.TRANS64.TRYWAIT P0, [UR6+0x8], R3 ;  /* 0x00000803ff0075a7 */ /* 0x000e640008001106 */
[----:B-1----:R-:W-:Y:S05]  /*39d0*/  @P0 BRA `(.L_x_78) ;  /* 0x0000000000080947 */ /* 0x002fea0003800000 */
[----:B------:R-:W1:Y:S02]  /*39e0*/  SYNCS.PHASECHK.TRANS64.TRYWAIT P0, [UR6+0x8], R3 ;  /* 0x00000803ff0075a7 */ /* 0x000e640008001106 */
[----:B-1----:R-:W-:Y:S05]  /*39f0*/  @!P0 BRA `(.L_x_79) ;  /* 0x0000007000408947 */ /* 0x002fea0003800000 */
.L_x_78:
[----:B------:R-:W2:Y:S01]  /*3a00*/  LDS R5, [UR37+0x200] ;  /* 0x00020025ff057984 */ /* 0x000ea20008000800 */
[----:B-1----:R-:W-:Y:S02]  /*3a10*/  HFMA2 R2, -RZ, RZ, 0, 5.9604644775390625e-08 ;  /* 0x00000001ff027431 */ /* 0x002fe400000001ff */
[----:B------:R-:W-:Y:S01]  /*3a20*/  IMAD.MOV.U32 R3, RZ, RZ, 0xffff ;  /* 0x0000ffffff037424 */ /* 0x000fe200078e00ff */
[----:B------:R-:W-:Y:S01]  /*3a30*/  UPRMT UR7, UR4, 0x654, UR8 ;  /* 0x0000065404077896 */ /* 0x000fe20008000008 */
[----:B--2---:R-:W-:-:S03]  /*3a40*/  IMAD.SHL.U32 R4, R5, 0x20, RZ ;  /* 0x0000002005047824 */ /* 0x004fc600078e00ff */
[-C--:B------:R-:W-:Y:S02]  /*3a50*/  SHF.L.U32 R3, R3, R5.reuse, RZ ;  /* 0x0000000503037219 */ /* 0x080fe400000006ff */
[----:B------:R-:W-:Y:S01]  /*3a60*/  SHF.L.U32 R5, R2, R5, RZ ;  /* 0x0000000502057219 */ /* 0x000fe200000006ff */
[----:B------:R2:W-:Y:S04]  /*3a70*/  STS [UR37+0x200], R4 ;  /* 0x00020004ff007988 */ /* 0x0005e80008000825 */
[----:B------:R2:W-:Y:S04]  /*3a80*/  ATOMS.OR RZ, [UR6+0x14], R3 ;  /* 0x00001403ffff798c */ /* 0x0005e8000b000006 */
[----:B------:R2:W-:Y:S01]  /*3a90*/  ATOMS.OR RZ, [UR6+0x18], R5 ;  /* 0x00001805ffff798c */ /* 0x0005e2000b000006 */
[----:B------:R-:W-:Y:S03]  /*3aa0*/  SYNCS.ARRIVE.TRANS64.RED.A1T0 RZ, [UR7], RZ ;  /* 0x000000ffffff79a7 */ /* 0x000fe60008100407 */
[----:B------:R2:W-:Y:S01]  /*3ab0*/  ATOMS.XOR RZ, [UR6+0x10], R2 ;  /* 0x00001002ffff798c */ /* 0x0005e2000b800006 */
[----:B------:R-:W-:Y:S05]  /*3ac0*/  BRA `(.L_x_76) ;  /* 0x0000000000107947 */ /* 0x000fea0003800000 */
.L_x_69:
[----:B------:R-:W-:-:S05]  /*3ad0*/  MOV R2, 0xffffffff ;  /* 0xffffffff00027802 */ /* 0x000fca0000000f00 */
[----:B------:R1:W-:Y:S02]  /*3ae0*/  STS [UR37+0x200], R2 ;  /* 0x00020002ff007988 */ /* 0x0003e40008000825 */
[----:B-1----:R-:W-:Y:S02]  /*3af0*/  MOV R2, 0x3b10 ;  /* 0x00003b1000027802 */ /* 0x002fe40000000f00 */
[----:B-----5:R-:W-:Y:S05]  /*3b00*/  CALL.REL.NOINC `($__internal_1_$__cuda_sm10x_tcgen05_guardrail_trap_phase_invalid_during_alloc) ;  /* 0x0000007800107944 */ /* 0x020fea0003c00000 */
.L_x_76:
[----:B------:R-:W-:Y:S05]  /*3b10*/  WARPSYNC.ALL ;  /* 0x0000000000007948 */ /* 0x000fea0003800000 */
[----:B------:R-:W3:Y:S01]  /*3b20*/  S2UR UR8, SR_CgaCtaId ;  /* 0x00000000000879c3 */ /* 0x000ee20000008800 */
[----:B------:R-:W-:Y:S01]  /*3b30*/  UMOV UR6, 0x400 ;  /* 0x0000040000067882 */ /* 0x000fe20000000000 */
[----:B------:R-:W-:-:S06]  /*3b40*/  NOP ;  /* 0x0000000000007918 */ /* 0x000fcc0000000000 */
[----:B------:R-:W-:Y:S06]  /*3b50*/  BAR.ARV 0x6, 0xa0 ;  /* 0x0182800000007b1d */ /* 0x000fec0000002000 */
[----:B------:R-:W-:Y:S01]  /*3b60*/  LOP3.LUT R0, R0, 0xffff, RZ, 0xc0, !PT ;  /* 0x0000ffff00007812 */ /* 0x000fe200078ec0ff */
[----:B-1----:R-:W-:Y:S01]  /*3b70*/  IMAD.MOV.U32 R9, RZ, RZ, 0x1 ;  /* 0x00000001ff097424 */ /* 0x002fe200078e00ff */
[----:B------:R-:W-:Y:S01]  /*3b80*/  LOP3.LUT R8, R8, 0xffff, RZ, 0xc0, !PT ;  /* 0x0000ffff08087812 */ /* 0x000fe200078ec0ff */
[----:B------:R-:W-:Y:S01]  /*3b90*/  UMOV UR22, URZ ;  /* 0x000000ff00167c82 */ /* 0x000fe20008000000 */
[----:B------:R-:W-:Y:S01]  /*3ba0*/  R2UR UR12, R0 ;  /* 0x00000000000c72ca */ /* 0x000fe200000e0000 */
[----:B------:R-:W-:Y:S01]  /*3bb0*/  UMOV UR21, URZ ;  /* 0x000000ff00157c82 */ /* 0x000fe20008000000 */
[----:B------:R-:W-:Y:S01]  /*3bc0*/  R2UR UR13, R8 ;  /* 0x00000000080d72ca */ /* 0x000fe200000e0000 */
[----:B------:R-:W-:Y:S01]  /*3bd0*/  IMAD.MOV.U32 R8, RZ, RZ, RZ ;  /* 0x000000ffff087224 */ /* 0x000fe200078e00ff */
[----:B------:R-:W-:Y:S01]  /*3be0*/  UMOV UR20, URZ ;  /* 0x000000ff00147c82 */ /* 0x000fe20008000000 */
[----:B------:R-:W-:-:S02]  /*3bf0*/  UISETP.NE.AND UP2, UPT, UR5, URZ, UPT ;  /* 0x000000ff0500728c */ /* 0x000fc4000bf45270 */
[----:B---3--:R-:W-:Y:S01]  /*3c00*/  ULEA UR8, UR8, UR6, 0x18 ;  /* 0x0000000608087291 */ /* 0x008fe2000f8ec0ff */
[----:B------:R-:W1:Y:S03]  /*3c10*/  LDCU UR6, c[0x0][0x38c] ;  /* 0x00007180ff0677ac */ /* 0x000e660008000800 */
[----:B------:R-:W-:Y:S02]  /*3c20*/  UIADD3 UR14, UPT, UPT, UR8, 0x6400, URZ ;  /* 0x00006400080e7890 */ /* 0x000fe4000fffe0ff */
[----:B------:R-:W-:-:S03]  /*3c30*/  UIADD3 UR15, UPT, UPT, UR8, 0x16400, URZ ;  /* 0x00016400080f7890 */ /* 0x000fc6000fffe0ff */
[----:B--2---:R-:W2:Y:S01]  /*3c40*/  LDS R2, [UR8+0x200] ;  /* 0x00020008ff027984 */ /* 0x004ea20008000800 */
[----:B------:R-:W-:Y:S02]  /*3c50*/  USHF.R.U32.HI UR14, URZ, 0x4, UR14 ;  /* 0x00000004ff0e7899 */ /* 0x000fe4000801160e */
[----:B------:R-:W-:Y:S02]  /*3c60*/  USHF.R.U32.HI UR15, URZ, 0x4, UR15 ;  /* 0x00000004ff0f7899 */ /* 0x000fe4000801160f */
[----:B------:R-:W-:Y:S02]  /*3c70*/  ULOP3.LUT UR14, UR14, 0x3fff, URZ, 0xc0, !UPT ;  /* 0x00003fff0e0e7892 */ /* 0x000fe4000f8ec0ff */
[----:B------:R-:W-:Y:S02]  /*3c80*/  ULOP3.LUT UR15, UR15, 0x3fff, URZ, 0xc0, !UPT ;  /* 0x00003fff0f0f7892 */ /* 0x000fe4000f8ec0ff */
[----:B------:R-:W-:Y:S02]  /*3c90*/  ULOP3.LUT UR14, UR14, 0x10000, URZ, 0xfc, !UPT ;  /* 0x000100000e0e7892 */ /* 0x000fe4000f8efcff */
[----:B-1----:R-:W-:-:S02]  /*3ca0*/  UIADD3 UR6, UPT, UPT, UR6, 0x3f, URZ ;  /* 0x0000003f06067890 */ /* 0x002fc4000fffe0ff */
[----:B------:R-:W-:Y:S02]  /*3cb0*/  ULOP3.LUT UR15, UR15, 0x10000, URZ, 0xfc, !UPT ;  /* 0x000100000f0f7892 */ /* 0x000fe4000f8efcff */
[----:B------:R-:W-:Y:S01]  /*3cc0*/  USHF.R.S32.HI UR7, URZ, 0x1f, UR6 ;  /* 0x0000001fff077899 */ /* 0x000fe20008011406 */
[----:B------:R-:W-:Y:S01]  /*3cd0*/  UMOV UR28, 0x0 ;  /* 0x00000000001c7882 */ /* 0x000fe20000000000 */
[----:B------:R-:W-:Y:S02]  /*3ce0*/  UMOV UR29, 0x84004a0 ;  /* 0x084004a0001d7882 */ /* 0x000fe40000000000 */
[----:B------:R-:W-:Y:S01]  /*3cf0*/  ULEA.HI UR7, UR7, UR6, URZ, 0x6 ;  /* 0x0000000607077291 */ /* 0x000fe2000f8f30ff */
[----:B------:R-:W-:Y:S01]  /*3d00*/  UMOV UR26, 0x0 ;  /* 0x00000000001a7882 */ /* 0x000fe20000000000 */
[----:B------:R-:W-:Y:S02]  /*3d10*/  UMOV UR27, 0x84004a0 ;  /* 0x084004a0001b7882 */ /* 0x000fe40000000000 */
[----:B------:R-:W-:-:S04]  /*3d20*/  USHF.R.S32.HI UR7, URZ, 0x6, UR7 ;  /* 0x00000006ff077899 */ /* 0x000fc80008011407 */
[----:B------:R-:W-:-:S04]  /*3d30*/  UISETP.LT.AND UP0, UPT, UR7, 0x1, UPT ;  /* 0x000000010700788c */ /* 0x000fc8000bf01270 */
[----:B------:R-:W-:Y:S01]  /*3d40*/  USEL UR23, UR7, 0x1, !UP0 ;  /* 0x0000000107177887 */ /* 0x000fe2000c000000 */
[----:B--2---:R-:W-:Y:S02]  /*3d50*/  R2UR UR24, R2 ;  /* 0x00000000021872ca */ /* 0x004fe400000e0000 */
[----:B------:R-:W-:-:S13]  /*3d60*/  CS2R R2, SRZ ;  /* 0x0000000000027805 */ /* 0x000fda000001ff00 */
.L_x_87:
[C---:B------:R-:W-:Y:S02]  /*3d70*/  LEA R0, R8.reuse, UR8, 0x3 ;  /* 0x0000000808007c11 */ /* 0x040fe4000f8e18ff */
[----:B------:R-:W-:Y:S02]  /*3d80*/  SHF.L.U32 R5, R3, 0x1f, RZ ;  /* 0x0000001f03057819 */ /* 0x000fe400000006ff */
[----:B------:R-:W-:Y:S02]  /*3d90*/  LEA R4, R8, UR8, 0x4 ;  /* 0x0000000808047c11 */ /* 0x000fe4000f8e20ff */
[----:B------:R-:W1:Y:S02]  /*3da0*/  SYNCS.PHASECHK.TRANS64.TRYWAIT P0, [R0+URZ+0x150], R5 ;  /* 0x00015005000075a7 */ /* 0x000e6400080011ff */
[----:B-1-34-:R-:W-:Y:S05]  /*3db0*/  @!P0 BRA `(.L_x_80) ;  /* 0x0000006c00688947 */ /* 0x01afea0003800000 */
.L_x_198:
[----:B-1----:R-:W1:Y:S01]  /*3dc0*/  LDS.128 R4, [R4+0x1e0] ;  /* 0x0001e00004047984 */ /* 0x002e620000000c00 */
[----:B------:R-:W-:Y:S02]  /*3dd0*/  VIADD R0, R0, 0x160 ;  /* 0x0000016000007836 */ /* 0x000fe40000000000 */
[----:B------:R-:W-:Y:S01]  /*3de0*/  VIADD R8, R8, 0x1 ;  /* 0x0000000108087836 */ /* 0x000fe20000000000 */
[----:B------:R-:W-:Y:S01]  /*3df0*/  @!PT LDS RZ, [RZ] ;  /* 0x00000000fffff984 */ /* 0x000fe20000000800 */
[----:B------:R-:W-:Y:S01]  /*3e00*/  @!PT LDS RZ, [RZ] ;  /* 0x00000000fffff984 */ /* 0x000fe20000000800 */
[----:B------:R-:W-:Y:S01]  /*3e10*/  @!PT LDS RZ, [RZ] ;  /* 0x00000000fffff984 */ /* 0x000fe20000000800 */
[----:B------:R-:W-:Y:S01]  /*3e20*/  @!PT LDS RZ, [RZ] ;  /* 0x00000000fffff984 */ /* 0x000fe20000000800 */
[----:B------:R2:W-:Y:S06]  /*3e30*/  MEMBAR.ALL.CTA ;  /* 0x0000000000007992 */ /* 0x0005ec0000008000 */
[----:B--2---:R-:W2:Y:S01]  /*3e40*/  FENCE.VIEW.ASYNC.S ;  /* 0x00000000000073c6 */ /* 0x004ea20000000000 */
[----:B------:R-:W-:-:S04]  /*3e50*/  PRMT R0, RZ, 0x654, R0 ;  /* 0x00000654ff007816 */ /* 0x000fc80000000000 */
[----:B--2---:R2:W-:Y:S01]  /*3e60*/  SYNCS.ARRIVE.TRANS64.RED.A1T0 RZ, [R0+URZ], RZ ;  /* 0x000000ff00ff79a7 */ /* 0x0045e200081004ff */
[----:B-1----:R-:W-:Y:S01]  /*3e70*/  LOP3.LUT P1, RZ, R6, 0x1, RZ, 0xc0, !PT ;  /* 0x0000000106ff7812 */ /* 0x002fe2000782c0ff */
[----:B--2---:R-:W-:-:S12]  /*3e80*/  BRA.U UP2, `(.L_x_81) ;  /* 0x0000000102e07547 */ /* 0x004fd8000b800000 */
[----:B------:R-:W1:Y:S01]  /*3e90*/  LDCU UR6, c[0x0][0x38c] ;  /* 0x00007180ff0677ac */ /* 0x000e620008000800 */
[----:B------:R-:W-:Y:S02]  /*3ea0*/  PLOP3.LUT P2, PT, PT, PT, PT, 0x80, 0x8 ;  /* 0x000000000008781c */ /* 0x000fe40003f4f070 */
[----:B------:R-:W-:Y:S01]  /*3eb0*/  SHF.L.U32 R5, R9, 0x1f, RZ ;  /* 0x0000001f09057819 */ /* 0x000fe200000006ff */
[----:B------:R-:W-:Y:S02]  /*3ec0*/  ULEA UR10, UR22, UR8, 0x3 ;  /* 0x00000008160a7291 */ /* 0x000fe4000f8e18ff */
[----:B------:R-:W-:Y:S02]  /*3ed0*/  ULEA UR11, UR22, UR24, 0x7 ;  /* 0x00000018160b7291 */ /* 0x000fe4000f8e38ff */
[----:B-1----:R-:W-:-:S06]  /*3ee0*/  UISETP.GE.AND UP0, UPT, UR6, 0x1, UPT ;  /* 0x000000010600788c */ /* 0x002fcc000bf06270 */
[----:B------:R-:W-:-:S05]  /*3ef0*/  PLOP3.LUT P0, PT, PT, PT, UP0, 0x80, 0x8 ;  /* 0x000000000008781c */ /* 0x000fca0003f0f008 */
[----:B------:R-:W-:-:S08]  /*3f00*/  @UP0 ULEA UR6, UR21, UR8, 0x3 ;  /* 0x0000000815060291 */ /* 0x000fd0000f8e18ff */
[----:B------:R-:W-:-:S04]  /*3f10*/  @P0 SHF.L.U32 R0, R2, 0x1f, RZ ;  /* 0x0000001f02000819 */ /* 0x000fc800000006ff */
[----:B------:R1:W2:Y:S01]  /*3f20*/  @P0 SYNCS.PHASECHK.TRANS64.TRYWAIT P2, [UR6], R0 ;  /* 0x00000000ff0005a7 */ /* 0x0002a20008041106 */
[----:B------:R-:W3:Y:S02]  /*3f30*/  SYNCS.PHASECHK.TRANS64.TRYWAIT P0, [UR10+0x190], R5 ;  /* 0x00019005ff0075a7 */ /* 0x000ee4000800110a */
[----:B-123--:R-:W-:Y:S05]  /*3f40*/  @!P0 BRA `(.L_x_82) ;  /* 0x0000006c00188947 */ /* 0x00efea0003800000 */
.L_x_200:
[----:B------:R-:W-:Y:S01]  /*3f50*/  UMOV UR19, UR20 ;  /* 0x0000001400137c82 */ /* 0x000fe20008000000 */
[----:B------:R-:W-:Y:S05]  /*3f60*/  BRA.U !UP0, `(.L_x_83) ;  /* 0x0000000108987547 */ /* 0x000fea000b800000 */
[----:B------:R-:W-:Y:S02]  /*3f70*/  UIADD3 UR19, UPT, UPT, UR23, UR20, URZ ;  /* 0x0000001417137290 */ /* 0x000fe4000fffe0ff */
[----:B------:R-:W-:Y:S01]  /*3f80*/  UPLOP3.LUT UP3, UPT, UPT, UPT, UPT, 0x40, 0x4 ;  /* 0x000000000004789c */ /* 0x000fe20003f6e870 */
[----:B------:R-:W-:Y:S01]  /*3f90*/  UMOV UR18, UR7 ;  /* 0x0000000700127c82 */ /* 0x000fe20008000000 */
[----:B------:R-:W-:-:S09]  /*3fa0*/  UMOV UR17, UR21 ;  /* 0x0000001500117c82 */ /* 0x000fd20008000000 */
.L_x_86:
[----:B--2---:R-:W-:Y:S01]  /*3fb0*/  ULEA UR9, UR17, UR8, 0x3 ;  /* 0x0000000811097291 */ /* 0x004fe2000f8e18ff */
[----:B---3--:R-:W-:Y:S11]  /*3fc0*/  @P2 BRA `(.L_x_84) ;  /* 0x00000000000c2947 */ /* 0x008ff60003800000 */
[----:B-1----:R-:W-:Y:S04]  /*3fd0*/  SHF.L.U32 R5, R2, 0x1f, RZ ;  /* 0x0000001f02057819 */ /* 0x002fe800000006ff */
[----:B------:R-:W1:Y:S02]  /*3fe0*/  SYNCS.PHASECHK.TRANS64.TRYWAIT P0, [UR9], R5 ;  /* 0x00000005ff0075a7 */ /* 0x000e640008001109 */
[----:B-1----:R-:W-:Y:S05]  /*3ff0*/  @!P0 BRA `(.L_x_85) ;  /* 0x0000006c00048947 */ /* 0x002fea0003800000 */
.L_x_84:
[----:B------:R-:W-:Y:S01]  /*4000*/  UISETP.NE.AND UP0, UPT, UR18, 0x1, UPT ;  /* 0x000000011200788c */ /* 0x000fe2000bf05270 */
[----:B------:R-:W-:Y:S01]  /*4010*/  PLOP3.LUT P2, PT, PT, PT, PT, 0x80, 0x8 ;  /* 0x000000000008781c */ /* 0x000fe20003f4f070 */
[----:B------:R-:W-:Y:S02]  /*4020*/  UIADD3 UR21, UPT, UPT, UR17, 0x1, URZ ;  /* 0x0000000111157890 */ /* 0x000fe4000fffe0ff */
[----:B------:R-:W-:Y:S02]  /*4030*/  ULEA UR30, UR17, UR15, 0x9 ;  /* 0x0000000f111e7291 */ /* 0x000fe4000f8e48ff */
[----:B------:R-:W-:Y:S01]  /*4040*/  UISETP.NE.AND UP1, UPT, UR21, 0x10, UPT ;  /* 0x000000101500788c */ /* 0x000fe2000bf25270 */
[----:B------:R-:W-:Y:S01]  /*4050*/  PLOP3.LUT P0, PT, PT, PT, UP0, 0x80, 0x8 ;  /* 0x000000000008781c */ /* 0x000fe20003f0f008 */
[----:B------:R-:W-:Y:S02]  /*4060*/  ULEA UR32, UR17, UR14, 0x8 ;  /* 0x0000000e11207291 */ /* 0x000fe4000f8e40ff */
[----:B------:R-:W-:Y:S02]  /*4070*/  USEL UR16, URZ, 0x1, UP1 ;  /* 0x00000001ff107887 */ /* 0x000fe40008800000 */
[----:B------:R-:W-:Y:S02]  /*4080*/  USEL UR21, UR21, URZ, UP1 ;  /* 0x000000ff15157287 */ /* 0x000fe40008800000 */
[----:B------:R-:W-:Y:S02]  /*4090*/  UIADD3 UR36, UPT, UPT, UR30, 0x2, URZ ;  /* 0x000000021e247890 */ /* 0x000fe4000fffe0ff */
[----:B------:R-:W-:Y:S01]  /*40a0*/  @UP0 ULEA UR6, UR21, UR8, 0x3 ;  /* 0x0000000815060291 */ /* 0x000fe2000f8e18ff */
[----:B------:R-:W-:Y:S01]  /*40b0*/  LOP3.LUT R2, R2, UR16, RZ, 0x3c, !PT ;  /* 0x0000001002027c12 */ /* 0x000fe2000f8e3cff */
[----:B------:R-:W-:Y:S02]  /*40c0*/  UIADD3 UR34, UPT, UPT, UR32, 0x2, URZ ;  /* 0x0000000220227890 */ /* 0x000fe4000fffe0ff */
[----:B------:R-:W-:Y:S01]  /*40d0*/  UIADD3 UR9, UPT, UPT, UR9, 0x80, URZ ;  /* 0x0000008009097890 */ /* 0x000fe2000fffe0ff */
[----:B-1----:R-:W-:Y:S01]  /*40e0*/  @P0 SHF.L.U32 R0, R2, 0x1f, RZ ;  /* 0x0000001f02000819 */ /* 0x002fe200000006ff */
[----:B------:R-:W-:Y:S01]  /*40f0*/  UMOV UR31, 0x80004020 ;  /* 0x80004020001f7882 */ /* 0x000fe20000000000 */
[----:B------:R-:W-:Y:S01]  /*4100*/  UMOV UR33, 0x80004020 ;  /* 0x8000402000217882 */ /* 0x000fe20000000000 */
[----:B------:R-:W-:Y:S01]  /*4110*/  UMOV UR37, 0x80004020 ;  /* 0x8000402000257882 */ /* 0x000fe20000000000 */
[----:B------:R2:W3:Y:S01]  /*4120*/  @P0 SYNCS.PHASECHK.TRANS64.TRYWAIT P2, [UR6], R0 ;  /* 0x00000000ff0005a7 */ /* 0x0004e20008041106 */
[----:B------:R-:W-:Y:S01]  /*4130*/  UIADD3 UR20, UPT, UPT, UR20, 0x1, URZ ;  /* 0x0000000114147890 */ /* 0x000fe2000fffe0ff */
[----:B------:R2:W-:Y:S01]  /*4140*/  UTCIMMA.2CTA gdesc[UR32], gdesc[UR30], tmem[UR11], tmem[UR28], idesc[UR29], UP3 ;  /* 0x00ff1c1e200075ea */ /* 0x0005e20009a0010b */
[----:B------:R-:W-:Y:S02]  /*4150*/  UIADD3 UR18, UPT, UPT, UR18, -0x1, URZ ;  /* 0xffffffff12127890 */ /* 0x000fe4000fffe0ff */
[----:B------:R-:W-:Y:S02]  /*4160*/  UISETP.NE.AND UP0, UPT, UR20, UR19, UPT ;  /* 0x000000131400728c */ /* 0x000fe4000bf05270 */
[----:B------:R-:W-:Y:S01]  /*4170*/  UPLOP3.LUT UP3, UPT, UPT, UPT, UPT, 0x80, 0x8 ;  /* 0x000000000008789c */ /* 0x000fe20003f6f070 */
[----:B------:R-:W-:Y:S01]  /*4180*/  UMOV UR35, 0x80004020 ;  /* 0x8000402000237882 */ /* 0x000fe20000000000 */
[----:B------:R-:W-:Y:S01]  /*4190*/  UMOV UR17, UR21 ;  /* 0x0000001500117c82 */ /* 0x000fe20008000000 */
[----:B------:R2:W-:Y:S01]  /*41a0*/  UTCIMMA.2CTA gdesc[UR34], gdesc[UR36], tmem[UR11], tmem[UR26], idesc[UR27], UPT ;  /* 0x00ff1a24220075ea */ /* 0x0005e2000ba0010b */
[----:B------:R2:W-:Y:S03]  /*41b0*/  UTCBAR.2CTA.MULTICAST [UR9], URZ, UR13 ;  /* 0x000000ff090073e9 */ /* 0x0005e6000820080d */
[----:B------:R-:W-:Y:S05]  /*41c0*/  BRA.U UP0, `(.L_x_86) ;  /* 0xfffffffd00787547 */ /* 0x000fea000b83ffff */
.L_x_83:
[----:B------:R-:W-:Y:S01]  /*41d0*/  UIADD3 UR10, UPT, UPT, UR10, 0x170, URZ ;  /* 0x000001700a0a7890 */ /* 0x000fe2000fffe0ff */
[----:B------:R-:W-:-:S08]  /*41e0*/  UMOV UR20, UR19 ;  /* 0x0000001300147c82 */ /* 0x000fd00008000000 */
[----:B------:R4:W-:Y:S01]  /*41f0*/  UTCBAR.2CTA.MULTICAST [UR10], URZ, UR12 ;  /* 0x000000ff0a0073e9 */ /* 0x0009e2000820080c */
[----:B------:R-:W-:Y:S02]  /*4200*/  NOP ;  /* 0x0000000000007918 */ /* 0x000fe40000000000 */
.L_x_81:
[----:B------:R-:W-:Y:S01]  /*4210*/  UIADD3 UR22, UPT, UPT, UR22, 0x1, URZ ;  /* 0x0000000116167890 */ /* 0x000fe2000fffe0ff */
[----:B------:R-:W-:-:S03]  /*4220*/  ISETP.NE.AND P0, PT, R8, 0x2, PT ;  /* 0x000000020800780c */ /* 0x000fc60003f05270 */
[----:B------:R-:W-:Y:S01]  /*4230*/  UISETP.NE.AND UP0, UPT, UR22, 0x4, UPT ;  /* 0x000000041600788c */ /* 0x000fe2000bf05270 */
[----:B-12---:R-:W-:Y:S02]  /*4240*/  SEL R0, RZ, 0x1, P0 ;  /* 0x00000001ff007807 */ /* 0x006fe40000000000 */
[----:B------:R-:W-:Y:S01]  /*4250*/  SEL R8, R8, RZ, P0 ;  /* 0x000000ff08087207 */ /* 0x000fe20000000000 */
[----:B------:R-:W-:Y:S01]  /*4260*/  USEL UR6, URZ, 0x1, UP0 ;  /* 0x00000001ff067887 */ /* 0x000fe20008000000 */
[----:B------:R-:W-:Y:S01]  /*4270*/  LOP3.LUT R3, R3, R0, RZ, 0x3c, !PT ;  /* 0x0000000003037212 */ /* 0x000fe200078e3cff */
[----:B------:R-:W-:-:S04]  /*4280*/  USEL UR22, UR22, URZ, UP0 ;  /* 0x000000ff16167287 */ /* 0x000fc80008000000 */
[----:B------:R-:W-:Y:S01]  /*4290*/  LOP3.LUT R9, R9, UR6, RZ, 0x3c, !PT ;  /* 0x0000000609097c12 */ /* 0x000fe2000f8e3cff */
[----:B------:R-:W-:Y:S07]  /*42a0*/  @P1 BRA `(.L_x_87) ;  /* 0xfffffff800b01947 */ /* 0x000fee000383ffff */
[----:B------:R-:W1:Y:S01]  /*42b0*/  S2UR UR6, SR_CgaCtaId ;  /* 0x00000000000679c3 */ /* 0x000e620000008800 */
[----:B------:R-:W-:Y:S01]  /*42c0*/  ELECT P0, URZ, PT ;  /* 0x0000000000ff782f */ /* 0x000fe20003800000 */
[----:B------:R-:W-:Y:S01]  /*42d0*/  HFMA2 R0, -RZ, RZ, 0, 5.9604644775390625e-08 ;  /* 0x00000001ff007431 */ /* 0x000fe200000001ff */
[----:B------:R-:W-:-:S05]  /*42e0*/  UMOV UR7, 0x40 ;  /* 0x0000004000077882 */ /* 0x000fca0000000000 */
[----:B------:R-:W-:Y:S01]  /*42f0*/  UVIRTCOUNT.DEALLOC.SMPOOL 0x80 ;  /* 0x000000800000784c */ /* 0x000fe20000000000 */
[----:B------:R-:W-:Y:S02]  /*4300*/  UISETP.NE.AND UP0, UPT, UR5, URZ, UPT ;  /* 0x000000ff0500728c */ /* 0x000fe4000bf05270 */
[----:B-1----:R-:W-:-:S09]  /*4310*/  ULEA UR6, UR6, UR7, 0x18 ;  /* 0x0000000706067291 */ /* 0x002fd2000f8ec0ff */
[----:B------:R1:W-:Y:S01]  /*4320*/  @P0 STS.U8 [UR6+0x1c], R0 ;  /* 0x00001c00ff000988 */ /* 0x0003e20008000006 */
[----:B------:R-:W-:Y:S05]  /*4330*/  BRA.U UP0, `(.L_x_88) ;  /* 0x0000000100a07547 */ /* 0x000fea000b800000 */
[----:B------:R-:W-:Y:S01]  /*4340*/  UIADD3 UR5, UPT, UPT, UR8, 0x190, URZ ;  /* 0x0000019008057890 */ /* 0x000fe2000fffe0ff */
[----:B------:R-:W-:-:S03]  /*4350*/  SHF.L.U32 R3, R9, 0x1f, RZ ;  /* 0x0000001f09037819 */ /* 0x000fc600000006ff */
[----:B------:R-:W-:-:S09]  /*4360*/  ULEA UR7, UR22, UR5, 0x3 ;  /* 0x0000000516077291 */ /* 0x000fd2000f8e18ff */
[----:B------:R-:W2:Y:S02]  /*4370*/  SYNCS.PHASECHK.TRANS64.TRYWAIT P0, [UR7], R3 ;  /* 0x00000003ff0075a7 */ /* 0x000ea40008001107 */
[----:B--2---:R-:W-:Y:S05]  /*4380*/  @!P0 BRA `(.L_x_89) ;  /* 0x0000006800388947 */ /* 0x004fea0003800000 */
.L_x_203:
[----:B------:R-:W-:-:S04]  /*4390*/  UIADD3 UR9, UPT, UPT, UR22, 0x1, URZ ;  /* 0x0000000116097890 */ /* 0x000fc8000fffe0ff */
[----:B------:R-:W-:-:S04]  /*43a0*/  UISETP.NE.AND UP1, UPT, UR9, 0x4, UPT ;  /* 0x000000040900788c */ /* 0x000fc8000bf25270 */
[----:B----4-:R-:W-:Y:S02]  /*43b0*/  USEL UR10, URZ, 0x1, UP1 ;  /* 0x00000001ff0a7887 */ /* 0x010fe40008800000 */
[----:B------:R-:W-:-:S04]  /*43c0*/  USEL UR9, UR9, URZ, UP1 ;  /* 0x000000ff09097287 */ /* 0x000fc80008800000 */
[----:B------:R-:W-:Y:S01]  /*43d0*/  ULEA UR7, UR9, UR5, 0x3 ;  /* 0x0000000509077291 */ /* 0x000fe2000f8e18ff */
[----:B------:R-:W-:-:S04]  /*43e0*/  LOP3.LUT R2, R9, UR10, RZ, 0x3c, !PT ;  /* 0x0000000a09027c12 */ /* 0x000fc8000f8e3cff */
[----:B-1----:R-:W-:-:S04]  /*43f0*/  SHF.L.U32 R3, R2, 0x1f, RZ ;  /* 0x0000001f02037819 */ /* 0x002fc800000006ff */
[----:B------:R-:W1:Y:S02]  /*4400*/  SYNCS.PHASECHK.TRANS64.TRYWAIT P0, [UR7], R3 ;  /* 0x00000003ff0075a7 */ /* 0x000e640008001107 */
[----:B-1----:R-:W-:Y:S05]  /*4410*/  @!P0 BRA `(.L_x_90) ;  /* 0x00000068002c8947 */ /* 0x002fea0003800000 */
.L_x_205:
        /* <DEDUP_REMOVED lines=9> */
.L_x_207:
[----:B------:R-:W-:-:S04]  /*44b0*/  UIADD3 UR9, UPT, UPT, UR9, 0x1, URZ ;  /* 0x0000000109097890 */ /* 0x000fc8000fffe0ff */
[----:B------:R-:W-:-:S04]  /*44c0*/  UISETP.NE.AND UP1, UPT, UR9, 0x4, UPT ;  /* 0x000000040900788c */ /* 0x000fc8000bf25270 */
[----:B------:R-:W-:Y:S02]  /*44d0*/  USEL UR7, URZ, 0x1, UP1 ;  /* 0x00000001ff077887 */ /* 0x000fe40008800000 */
[----:B------:R-:W-:-:S04]  /*44e0*/  USEL UR9, UR9, URZ, UP1 ;  /* 0x000000ff09097287 */ /* 0x000fc80008800000 */
[----:B------:R-:W-:Y:S01]  /*44f0*/  ULEA UR9, UR9, UR5, 0x3 ;  /* 0x0000000509097291 */ /* 0x000fe2000f8e18ff */
[----:B-1----:R-:W-:-:S04]  /*4500*/  LOP3.LUT R3, R2, UR7, RZ, 0x3c, !PT ;  /* 0x0000000702037c12 */ /* 0x002fc8000f8e3cff */
[----:B------:R-:W-:Y:S01]  /*4510*/  SHF.L.U32 R3, R3, 0x1f, RZ ;  /* 0x0000001f03037819 */ /* 0x000fe200000006ff */
[----:B------:R-:W-:-:S04]  /*4520*/  IMAD.U32 R0, RZ, RZ, UR9 ;  /* 0x00000009ff007e24 */ /* 0x000fc8000f8e00ff */
[----:B------:R1:W2:Y:S03]  /*4530*/  SYNCS.PHASECHK.TRANS64.TRYWAIT P0, [R0+URZ], R3 ;  /* 0x00000003000075a7 */ /* 0x0002a600080011ff */
[----:B--2---:R-:W-:Y:S05]  /*4540*/  @!P0 NANOSLEEP.SYNCS 0x989680 ;  /* 0x009896800000895d */ /* 0x004fea0003900000 */
[----:B------:R-:W2:Y:S02]  /*4550*/  @!P0 SYNCS.PHASECHK.TRANS64 P0, [R0+URZ], R3 ;  /* 0x00000003000085a7 */ /* 0x000ea400080010ff */
[----:B--2---:R-:W-:Y:S05]  /*4560*/  @P0 BRA `(.L_x_92) ;  /* 0x0000000000200947 */ /* 0x004fea0003800000 */
.L_x_93:
[----:B--2---:R2:W4:Y:S02]  /*4570*/  SYNCS.PHASECHK.TRANS64.TRYWAIT P0, [R0+URZ], R3 ;  /* 0x00000003000075a7 */ /* 0x00452400080011ff */
[----:B----4-:R-:W-:Y:S05]  /*4580*/  @!P0 NANOSLEEP.SYNCS 0x989680 ;  /* 0x009896800000895d */ /* 0x010fea0003900000 */
[----:B------:R-:W4:Y:S02]  /*4590*/  @!P0 SYNCS.PHASECHK.TRANS64 P0, [R0+URZ], R3 ;  /* 0x00000003000085a7 */ /* 0x000f2400080010ff */
[----:B----4-:R-:W-:Y:S05]  /*45a0*/  @!P0 BRA `(.L_x_93) ;  /* 0xfffffffc00f08947 */ /* 0x010fea000383ffff */
[----:B------:R-:W-:Y:S05]  /*45b0*/  BRA `(.L_x_92) ;  /* 0x00000000000c7947 */ /* 0x000fea0003800000 */
.L_x_88:
[----:B------:R-:W-:-:S04]  /*45c0*/  UIADD3 UR5, UPT, UPT, UR8, 0x1d0, URZ ;  /* 0x000001d008057890 */ /* 0x000fc8000fffe0ff */
[----:B------:R-:W-:-:S09]  /*45d0*/  UPRMT UR5, UR4, 0x654, UR5 ;  /* 0x0000065404057896 */ /* 0x000fd20008000005 */
[----:B------:R-:W-:Y:S03]  /*45e0*/  SYNCS.ARRIVE.TRANS64.RED.A1T0 RZ, [UR5], RZ ;  /* 0x000000ffffff79a7 */ /* 0x000fe60008100405 */
.L_x_92:
[----:B-12---:R-:W-:Y:S01]  /*45f0*/  SHF.L.U32 R3, RZ, 0x1f, RZ ;  /* 0x0000001fff037819 */ /* 0x006fe200000006ff */
[----:B------:R-:W-:Y:S01]  /*4600*/  UIADD3 UR5, UPT, UPT, UR8, 0x1d0, URZ ;  /* 0x000001d008057890 */ /* 0x000fe2000fffe0ff */
[----:B------:R-:W-:Y:S02]  /*4610*/  PLOP3.LUT P0, PT, PT, PT, UP0, 0x80, 0x8 ;  /* 0x000000000008781c */ /* 0x000fe40003f0f008 */
[----:B------:R-:W1:Y:S02]  /*4620*/  SYNCS.PHASECHK.TRANS64.TRYWAIT P1, [UR8+0x1d0], R3 ;  /* 0x0001d003ff0075a7 */ /* 0x000e640008021108 */
[----:B-1----:R-:W-:Y:S09]  /*4630*/  @!P1 BRA `(.L_x_94) ;  /* 0x0000006400d49947 */ /* 0x002ff20003800000 */
.L_x_209:
[----:B------:R-:W-:Y:S01]  /*4640*/  @!UP0 UPRMT UR5, UR4, 0x654, UR5 ;  /* 0x0000065404058896 */ /* 0x000fe20008000005 */
[----:B------:R-:W-:Y:S02]  /*4650*/  UMOV UR8, 0xffff ;  /* 0x0000ffff00087882 */ /* 0x000fe40000000000 */
[----:B------:R-:W-:-:S06]  /*4660*/  UMOV UR4, 0x1 ;  /* 0x0000000100047882 */ /* 0x000fcc0000000000 */
[----:B------:R-:W-:Y:S01]  /*4670*/  @!P0 SYNCS.ARRIVE.TRANS64.RED.A1T0 RZ, [UR5], RZ ;  /* 0x000000ffffff89a7 */ /* 0x000fe20008100405 */
[----:B------:R-:W-:Y:S01]  /*4680*/  NOP ;  /* 0x0000000000007918 */ /* 0x000fe20000000000 */
[----:B-1----:R-:W1:Y:S01]  /*4690*/  LDS R0, [UR6+0x14] ;  /* 0x00001406ff007984 */ /* 0x002e620008000800 */
[----:B------:R-:W-:-:S04]  /*46a0*/  ULOP3.LUT UR5, UR24, 0xffff, URZ, 0xc0, !UPT ;  /* 0x0000ffff18057892 */ /* 0x000fc8000f8ec0ff */
[----:B------:R-:W-:-:S04]  /*46b0*/  USHF.R.U32.HI UR5, URZ, 0x5, UR5 ;  /* 0x00000005ff057899 */ /* 0x000fc80008011605 */
[----:B------:R-:W-:Y:S02]  /*46c0*/  USHF.L.U32 UR8, UR8, UR5, URZ ;  /* 0x0000000508087299 */ /* 0x000fe400080006ff */
[----:B------:R-:W-:-:S04]  /*46d0*/  USHF.L.U32 UR4, UR4, UR5, URZ ;  /* 0x0000000504047299 */ /* 0x000fc800080006ff */
[----:B-1----:R-:W-:-:S04]  /*46e0*/  LOP3.LUT R0, R0, UR8, RZ, 0xc0, !PT ;  /* 0x0000000800007c12 */ /* 0x002fc8000f8ec0ff */
[----:B------:R-:W-:-:S13]  /*46f0*/  ISETP.NE.AND P0, PT, R0, UR8, PT ;  /* 0x0000000800007c0c */ /* 0x000fda000bf05270 */
[----:B------:R-:W-:Y:S05]  /*4700*/  @P0 BRA `(.L_x_95) ;  /* 0x0000000000580947 */ /* 0x000fea0003800000 */
[----:B------:R-:W1:Y:S02]  /*4710*/  LDS R0, [UR6+0x18] ;  /* 0x00001806ff007984 */ /* 0x000e640008000800 */
[----:B-1----:R-:W-:-:S04]  /*4720*/  LOP3.LUT R0, R0, UR4, RZ, 0xc0, !PT ;  /* 0x0000000400007c12 */ /* 0x002fc8000f8ec0ff */
[----:B------:R-:W-:-:S13]  /*4730*/  ISETP.NE.AND P0, PT, R0, UR4, PT ;  /* 0x0000000400007c0c */ /* 0x000fda000bf05270 */
[----:B------:R-:W-:Y:S05]  /*4740*/  @P0 BRA `(.L_x_96) ;  /* 0x00000000003c0947 */ /* 0x000fea0003800000 */
[----:B------:R-:W1:Y:S01]  /*4750*/  S2R R2, SR_LANEID ;  /* 0x0000000000027919 */ /* 0x000e620000000000 */
[----:B------:R-:W-:Y:S01]  /*4760*/  ULOP3.LUT UR8, URZ, UR8, URZ, 0x33, !UPT ;  /* 0x00000008ff087292 */ /* 0x000fe2000f8e33ff */
[----:B------:R-:W-:Y:S01]  /*4770*/  LOP3.LUT R4, RZ, UR4, RZ, 0x33, !PT ;  /* 0x00000004ff047c12 */ /* 0x000fe2000f8e33ff */
[----:B------:R-:W-:Y:S02]  /*4780*/  VOTEU.ANY UR7, UPT, PT ;  /* 0x0000000000077886 */ /* 0x000fe400038e0100 */
[----:B------:R-:W-:Y:S01]  /*4790*/  UFLO.U32 UR7, UR7 ;  /* 0x00000007000772bd */ /* 0x000fe200080e0000 */
[----:B------:R-:W2:Y:S01]  /*47a0*/  REDUX UR4, R4 ;  /* 0x00000000040473c4 */ /* 0x000ea20000000000 */
[----:B------:R-:W-:-:S06]  /*47b0*/  IMAD.U32 R0, RZ, RZ, UR8 ;  /* 0x00000008ff007e24 */ /* 0x000fcc000f8e00ff */
[----:B------:R1:W-:Y:S01]  /*47c0*/  UTCATOMSWS.AND URZ, UR8 ;  /* 0x0000000800ff79e3 */ /* 0x0003e20008000000 */
[----:B------:R-:W3:Y:S01]  /*47d0*/  REDUX UR5, R0 ;  /* 0x00000000000573c4 */ /* 0x000ee20000000000 */
[----:B-1----:R-:W-:Y:S01]  /*47e0*/  ISETP.EQ.U32.AND P0, PT, R2, UR7, PT ;  /* 0x0000000702007c0c */ /* 0x002fe2000bf02070 */
[----:B--2---:R-:W-:Y:S01]  /*47f0*/  IMAD.U32 R2, RZ, RZ, UR4 ;  /* 0x00000004ff027e24 */ /* 0x004fe2000f8e00ff */
[----:B---3--:R-:W-:-:S11]  /*4800*/  MOV R3, UR5 ;  /* 0x0000000500037c02 */ /* 0x008fd60008000f00 */
[----:B------:R1:W-:Y:S04]  /*4810*/  @P0 ATOMS.AND RZ, [UR6+0x14], R3 ;  /* 0x00001403ffff098c */ /* 0x0003e8000a800006 */
[----:B------:R1:W-:Y:S01]  /*4820*/  @P0 ATOMS.AND RZ, [UR6+0x18], R2 ;  /* 0x00001802ffff098c */ /* 0x0003e2000a800006 */
[----:B------:R-:W-:Y:S05]  /*4830*/  BRA `(.L_x_97) ;  /* 0x0000000000147947 */ /* 0x000fea0003800000 */
.L_x_96:
[----:B------:R-:W-:Y:S02]  /*4840*/  MOV R2, 0x4860 ;  /* 0x0000486000027802 */ /* 0x000fe40000000f00 */
[----:B---345:R-:W-:Y:S05]  /*4850*/  CALL.REL.NOINC `($__internal_0_$__cuda_sm10x_tcgen05_guardrail_trap_col_being_dealloced_not_returned_by_alloc) ;  /* 0x0000006800b07944 */ /* 0x038fea0003c00000 */
[----:B------:R-:W-:Y:S05]  /*4860*/  BRA `(.L_x_97) ;  /* 0x0000000000087947 */ /* 0x000fea0003800000 */
.L_x_95:
[----:B------:R-:W-:Y:S02]  /*4870*/  MOV R2, 0x4890 ;  /* 0x0000489000027802 */ /* 0x000fe40000000f00 */
[----:B---345:R-:W-:Y:S05]  /*4880*/  CALL.REL.NOINC `($__internal_2_$__cuda_sm10x_tcgen05_guardrail_trap_unallocated_columns_being_dealloced) ;  /* 0x0000006800bc7944 */ /* 0x038fea0003c00000 */
.L_x_97:
[----:B------:R-:W-:Y:S01]  /*4890*/  NOP ;  /* 0x0000000000007918 */ /* 0x000fe20000000000 */
[----:B----4-:R-:W-:Y:S05]  /*48a0*/  EXIT ;  /* 0x000000000000794d */ /* 0x010fea0003800000 */
.L_x_68:
[----:B------:R-:W-:-:S09]  /*48b0*/  UISETP.NE.OR UP5, UPT, UR10, 0x3, !UP5 ;  /* 0x000000030a00788c */ /* 0x000fd2000efa5670 */
[----:B------:R-:W-:Y:S05]  /*48c0*/  BRA.U UP5, `(.L_x_98) ;  /* 0x0000001105787547 */ /* 0x000fea000b800000 */
[----:B------:R-:W1:Y:S01]  /*48d0*/  LDC R0, c[0x0][0xb30] ;  /* 0x0002cc00ff007b82 */ /* 0x000e620000000800 */
[----:B------:R-:W2:Y:S01]  /*48e0*/  LDCU.64 UR8, c[0x0][0x888] ;  /* 0x00011100ff0877ac */ /* 0x000ea20008000a00 */
[----:B------:R-:W-:Y:S02]  /*48f0*/  HFMA2 R29, -RZ, RZ, 0, 0 ;  /* 0x00000000ff1d7431 */ /* 0x000fe400000001ff */
[----:B------:R-:W-:Y:S01]  /*4900*/  IMAD.MOV.U32 R31, RZ, RZ, 0x1 ;  /* 0x00000001ff1f7424 */ /* 0x000fe200078e00ff */
[----:B------:R-:W-:Y:S01]  /*4910*/  MOV R23, 0x1000 ;  /* 0x0000100000177802 */ /* 0x000fe20000000f00 */
[----:B------:R-:W3:Y:S01]  /*4920*/  LDCU.64 UR4, c[0x0][0x890] ;  /* 0x00011200ff0477ac */ /* 0x000ee20008000a00 */
[----:B------:R-:W-:Y:S01]  /*4930*/  IMAD.MOV.U32 R30, RZ, RZ, RZ ;  /* 0x000000ffff1e7224 */ /* 0x000fe200078e00ff */
[----:B------:R-:W4:Y:S01]  /*4940*/  LDC R19, c[0x0][0x370] ;  /* 0x0000dc00ff137b82 */ /* 0x000f220000000800 */
[----:B------:R-:W-:Y:S01]  /*4950*/  UMOV UR7, 0x400 ;  /* 0x0000040000077882 */ /* 0x000fe20000000000 */
[----:B------:R-:W-:-:S02]  /*4960*/  UPLOP3.LUT UP1, UPT, UPT, UPT, UPT, 0x40, 0x4 ;  /* 0x000000000004789c */ /* 0x000fc40003f2e870 */
[----:B------:R-:W-:-:S04]  /*4970*/  ULEA UR7, UR37, UR7, 0x18 ;  /* 0x0000000725077291 */ /* 0x000fc8000f8ec0ff */
[----:B------:R-:W4:Y:S01]  /*4980*/  LDC R2, c[0x0][0xb0c] ;  /* 0x0002c300ff027b82 */ /* 0x000f220000000800 */
[----:B------:R-:W-:Y:S02]  /*4990*/  UIADD3 UR13, UPT, UPT, UR7, 0x118, URZ ;  /* 0x00000118070d7890 */ /* 0x000fe4000fffe0ff */
[----:B--2---:R-:W-:Y:S02]  /*49a0*/  UISETP.NE.U32.AND UP3, UPT, UR8, URZ, UPT ;  /* 0x000000ff0800728c */ /* 0x004fe4000bf65070 */
[----:B------:R-:W-:Y:S02]  /*49b0*/  UIADD3 UR41, UPT, UPT, UR7, 0x100, URZ ;  /* 0x0000010007297890 */ /* 0x000fe4000fffe0ff */
[----:B---3--:R-:W-:Y:S01]  /*49c0*/  UISETP.NE.U32.AND UP4, UPT, UR4, URZ, UPT ;  /* 0x000000ff0400728c */ /* 0x008fe2000bf85070 */
[----:B------:R-:W2:Y:S01]  /*49d0*/  LDC R18, c[0x0][0xb20] ;  /* 0x0002c800ff127b82 */ /* 0x000ea20000000800 */
[----:B-1----:R-:W-:Y:S01]  /*49e0*/  ISETP.NE.AND P1, PT, R0, 0x1, PT ;  /* 0x000000010000780c */ /* 0x002fe20003f25270 */
[----:B------:R-:W-:-:S02]  /*49f0*/  UISETP.NE.AND.EX UP3, UPT, UR9, URZ, UPT, UP3 ;  /* 0x000000ff0900728c */ /* 0x000fc4000bf65330 */
[----:B------:R-:W-:Y:S02]  /*4a00*/  UIADD3 UR33, UPT, UPT, UR7, 0x108, URZ ;  /* 0x0000010807217890 */ /* 0x000fe4000fffe0ff */
[----:B------:R-:W-:Y:S02]  /*4a10*/  UIADD3 UR25, UPT, UPT, UR7, 0x110, URZ ;  /* 0x0000011007197890 */ /* 0x000fe4000fffe0ff */
[----:B------:R-:W1:Y:S01]  /*4a20*/  LDC.64 R32, c[0x0][0x348] ;  /* 0x0000d200ff207b82 */ /* 0x000e620000000a00 */
[----:B------:R-:W-:Y:S02]  /*4a30*/  UPRMT UR13, UR37, 0x654, UR13 ;  /* 0x00000654250d7896 */ /* 0x000fe4000800000d */
[----:B------:R-:W-:-:S05]  /*4a40*/  UISETP.NE.AND.EX UP4, UPT, UR5, URZ, UPT, UP4 ;  /* 0x000000ff0500728c */ /* 0x000fca000bf85340 */
[----:B------:R-:W3:Y:S08]  /*4a50*/  LDC.64 R16, c[0x0][0xb10] ;  /* 0x0002c400ff107b82 */ /* 0x000ef00000000a00 */
[----:B------:R-:W1:Y:S08]  /*4a60*/  LDC.64 R6, c[0x0][0xb18] ;  /* 0x0002c600ff067b82 */ /* 0x000e700000000a00 */
[----:B------:R-:W1:Y:S08]  /*4a70*/  LDC.64 R4, c[0x0][0xb28] ;  /* 0x0002ca00ff047b82 */ /* 0x000e700000000a00 */
[----:B--2-4-:R-:W1:Y:S02]  /*4a80*/  LDC R22, c[0x0][0x374] ;  /* 0x0000dd00ff167b82 */ /* 0x014e640000000800 */
.L_x_109:
[C---:B------:R-:W-:Y:S02]  /*4a90*/  LEA R0, R30.reuse, UR7, 0x3 ;  /* 0x000000071e007c11 */ /* 0x040fe4000f8e18ff */
[----:B------:R-:W-:Y:S02]  /*4aa0*/  SHF.L.U32 R3, R29, 0x1f, RZ ;  /* 0x0000001f1d037819 */ /* 0x000fe400000006ff */
[----:B------:R-:W-:Y:S02]  /*4ab0*/  LEA R24, R30, UR7, 0x4 ;  /* 0x000000071e187c11 */ /* 0x000fe4000f8e20ff */
[----:B--2---:R-:W2:Y:S02]  /*4ac0*/  SYNCS.PHASECHK.TRANS64.TRYWAIT P0, [R0+URZ+0x150], R3 ;  /* 0x00015003000075a7 */ /* 0x004ea400080011ff */
[----:B--2---:R-:W-:Y:S05]  /*4ad0*/  @!P0 BRA `(.L_x_99) ;  /* 0x0000006000c48947 */ /* 0x004fea0003800000 */
.L_x_210:
[----:B------:R-:W-:Y:S01]  /*4ae0*/  ISETP.GE.AND P0, PT, R40, 0x1, PT ;  /* 0x000000012800780c */ /* 0x000fe20003f06270 */
[----:B------:R-:W4:Y:S01]  /*4af0*/  LDS.128 R24, [R24+0x1e0] ;  /* 0x0001e00018187984 */ /* 0x000f220000000c00 */
[----:B--2---:R-:W-:Y:S01]  /*4b00*/  VIADD R0, R0, 0x160 ;  /* 0x0000016000007836 */ /* 0x004fe20000000000 */
[----:B------:R-:W-:Y:S01]  /*4b10*/  @!PT LDS RZ, [RZ] ;  /* 0x00000000fffff984 */ /* 0x000fe20000000800 */
[----:B------:R-:W-:Y:S01]  /*4b20*/  @!PT LDS RZ, [RZ] ;  /* 0x00000000fffff984 */ /* 0x000fe20000000800 */
[----:B------:R-:W-:Y:S01]  /*4b30*/  @!PT LDS RZ, [RZ] ;  /* 0x00000000fffff984 */ /* 0x000fe20000000800 */
[----:B------:R-:W-:Y:S01]  /*4b40*/  @!PT LDS RZ, [RZ] ;  /* 0x00000000fffff984 */ /* 0x000fe20000000800 */
[----:B------:R2:W-:Y:S06]  /*4b50*/  MEMBAR.ALL.CTA ;  /* 0x0000000000007992 */ /* 0x0005ec0000008000 */
[----:B--2---:R-:W2:Y:S01]  /*4b60*/  FENCE.VIEW.ASYNC.S ;  /* 0x00000000000073c6 */ /* 0x004ea20000000000 */
[----:B------:R-:W-:Y:S04]  /*4b70*/  PRMT R0, RZ, 0x654, R0 ;  /* 0x00000654ff007816 */ /* 0x000fe80000000000 */
[----:B--2---:R2:W-:Y:S01]  /*4b80*/  SYNCS.ARRIVE.TRANS64.RED.A1T0 RZ, [R0+URZ], RZ ;  /* 0x000000ff00ff79a7 */ /* 0x0045e200081004ff */
[----:B----4-:R-:W-:Y:S11]  /*4b90*/  LOP3.LUT P3, RZ, R26, 0x1, RZ, 0xc0, !PT ;  /* 0x000000011aff7812 */ /* 0x010ff6000786c0ff */
[----:B------:R-:W-:Y:S02]  /*4ba0*/  @!UPT UIADD3 URZ, UPT, UPT, URZ, URZ, URZ ;  /* 0x000000fffffff290 */ /* 0x000fe4000fffe0ff */
[----:B------:R-:W-:Y:S02]  /*4bb0*/  @P3 MOV R13, R24 ;  /* 0x00000018000d3202 */ /* 0x000fe40000000f00 */
[----:B------:R-:W-:Y:S01]  /*4bc0*/  @P3 LOP3.LUT R8, R25, 0xffff, RZ, 0xc0, !PT ;  /* 0x0000ffff19083812 */ /* 0x000fe200078ec0ff */
[----:B--2---:R-:W-:Y:S06]  /*4bd0*/  @!P0 BRA `(.L_x_100) ;  /* 0x0000000000a48947 */ /* 0x004fec0003800000 */
[----:B-1----:R-:W-:Y:S01]  /*4be0*/  IMAD.HI.U32 R35, R22, R7, RZ ;  /* 0x0000000716237227 */ /* 0x002fe200078e00ff */
[----:B------:R-:W-:Y:S02]  /*4bf0*/  ISETP.NE.AND P0, PT, R6, 0x1, PT ;  /* 0x000000010600780c */ /* 0x000fe40003f05270 */
[----:B------:R-:W-:Y:S01]  /*4c00*/  ISETP.NE.AND P2, PT, R40, 0x1, PT ;  /* 0x000000012800780c */ /* 0x000fe20003f45270 */
[----:B---3--:R-:W-:Y:S01]  /*4c10*/  IMAD.HI.U32 R34, R19, R16, RZ ;  /* 0x0000001013227227 */ /* 0x008fe200078e00ff */
[----:B------:R-:W-:Y:S02]  /*4c20*/  SHF.R.U32.HI R35, RZ, R18, R35 ;  /* 0x00000012ff237219 */ /* 0x000fe40000011623 */
[----:B------:R-:W-:Y:S01]  /*4c30*/  ISETP.NE.AND P4, PT, R2, 0x1, PT ;  /* 0x000000010200780c */ /* 0x000fe20003f85270 */
[----:B------:R-:W-:Y:S01]  /*4c40*/  IMAD.HI.U32 R36, R13, R16, RZ ;  /* 0x000000100d247227 */ /* 0x000fe200078e00ff */
[----:B------:R-:W-:Y:S02]  /*4c50*/  SHF.R.U32.HI R34, RZ, R17, R34 ;  /* 0x00000011ff227219 */ /* 0x000fe40000011622 */
[----:B------:R-:W-:Y:S01]  /*4c60*/  SEL R3, R22, R35, !P0 ;  /* 0x0000002316037207 */ /* 0x000fe20004000000 */
[C---:B------:R-:W-:Y:S01]  /*4c70*/  IMAD.HI.U32 R35, R8.reuse, R7, RZ ;  /* 0x0000000708237227 */ /* 0x040fe200078e00ff */
[----:B------:R-:W-:Y:S02]  /*4c80*/  SEL R11, R19, R34, !P4 ;  /* 0x00000022130b7207 */ /* 0x000fe40006000000 */
[----:B------:R-:W-:Y:S01]  /*4c90*/  SHF.R.U32.HI R36, RZ, R17, R36 ;  /* 0x00000011ff247219 */ /* 0x000fe20000011624 */
[----:B------:R-:W-:Y:S01]  /*4ca0*/  IMAD.HI.U32 R38, R3, R4, RZ ;  /* 0x0000000403267227 */ /* 0x000fe200078e00ff */
[----:B------:R-:W-:Y:S03]  /*4cb0*/  SHF.R.U32.HI R35, RZ, R18, R35 ;  /* 0x00000012ff237219 */ /* 0x000fe60000011623 */
[----:B------:R-:W-:Y:S01]  /*4cc0*/  IMAD.HI.U32 R34, R11, R4, RZ ;  /* 0x000000040b227227 */ /* 0x000fe200078e00ff */
[----:B------:R-:W-:Y:S02]  /*4cd0*/  @P2 SHF.R.U32.HI R3, RZ, R5, R38 ;  /* 0x00000005ff032219 */ /* 0x000fe40000011626 */
[----:B------:R-:W-:Y:S02]  /*4ce0*/  SEL R9, R8, R35, !P0 ;  /* 0x0000002308097207 */ /* 0x000fe40004000000 */
[----:B------:R-:W-:Y:S01]  /*4cf0*/  @P2 SHF.R.U32.HI R11, RZ, R5, R34 ;  /* 0x00000005ff0b2219 */ /* 0x000fe20000011622 */
[C---:B------:R-:W-:Y:S01]  /*4d00*/  IMAD R10, R40.reuse, R3, RZ ;  /* 0x00000003280a7224 */ /* 0x040fe200078e02ff */
[----:B------:R-:W-:Y:S01]  /*4d10*/  SEL R3, R13, R36, !P4 ;  /* 0x000000240d037207 */ /* 0x000fe20006000000 */
[C---:B------:R-:W-:Y:S03]  /*4d20*/  IMAD.HI.U32 R14, R9.reuse, R4, RZ ;  /* 0x00000004090e7227 */ /* 0x040fe600078e00ff */
[----:B------:R-:W-:Y:S01]  /*4d30*/  ISETP.GE.AND P0, PT, R9, R10, PT ;  /* 0x0000000a0900720c */ /* 0x000fe20003f06270 */
[C---:B------:R-:W-:Y:S01]  /*4d40*/  IMAD R12, R40.reuse, R11, RZ ;  /* 0x0000000b280c7224 */ /* 0x040fe200078e02ff */
[-C--:B------:R-:W-:Y:S04]  /*4d50*/  SHF.R.U32.HI R14, RZ, R5.reuse, R14 ;  /* 0x00000005ff0e7219 */ /* 0x080fe8000001160e */
[----:B------:R-:W-:Y:S02]  /*4d60*/  ISETP.GE.OR P0, PT, R3, R12, P0 ;  /* 0x0000000c0300720c */ /* 0x000fe40000706670 */
[----:B------:R-:W-:Y:S05]  /*4d70*/  SEL R15, R9, R14, !P2 ;  /* 0x0000000e090f7207 */ /* 0x000fea0005000000 */
[----:B------:R-:W-:Y:S04]  /*4d80*/  IMAD.MOV R14, RZ, RZ, -R15 ;  /* 0x000000ffff0e7224 */ /* 0x000fe800078e0a0f */
[----:B------:R-:W-:Y:S02]  /*4d90*/  IMAD R14, R40, R14, R9 ;  /* 0x0000000e280e7224 */ /* 0x000fe400078e0209 */
[C---:B------:R-:W-:Y:S05]  /*4da0*/  @!P0 IMAD.HI.U32 R10, R3.reuse, R4, RZ ;  /* 0x00000004030a8227 */ /* 0x040fea00078e00ff */
[----:B------:R-:W-:Y:S04]  /*4db0*/  @!P0 SHF.R.U32.HI R10, RZ, R5, R10 ;  /* 0x00000005ff0a8219 */ /* 0x000fe8000001160a */
[----:B------:R-:W-:Y:S01]  /*4dc0*/  @!P0 SEL R0, R3, R10, !P2 ;  /* 0x0000000a03008207 */ /* 0x000fe20005000000 */
[----:B------:R-:W-:Y:S03]  /*4dd0*/  IMAD.MOV R10, RZ, RZ, -R3 ;  /* 0x000000ffff0a7224 */ /* 0x000fe600078e0a03 */
[----:B------:R-:W-:Y:S01]  /*4de0*/  @!P0 IADD3 R15, PT, PT, R15, -R0, RZ ;  /* 0x800000000f0f8210 */ /* 0x000fe20007ffe0ff */
[----:B------:R-:W-:Y:S01]  /*4df0*/  @!P0 IMAD R0, R11, R14, R0 ;  /* 0x0000000e0b008224 */ /* 0x000fe200078e0200 */
[----:B------:R-:W-:Y:S01]  /*4e00*/  IADD3 R11, PT, PT, -R9, RZ, RZ ;  /* 0x000000ff090b7210 */ /* 0x000fe20007ffe1ff */
[----:B------:R-:W-:Y:S02]  /*4e10*/  IMAD R13, R2, R10, R13 ;  /* 0x0000000a020d7224 */ /* 0x000fe400078e020d */
[----:B------:R-:W-:Y:S02]  /*4e20*/  @!P0 IMAD R9, R15, R40, R3 ;  /* 0x000000280f098224 */ /* 0x000fe400078e0203 */
[----:B------:R-:W-:Y:S02]  /*4e30*/  @!P0 IMAD.MOV.U32 R3, RZ, RZ, R0 ;  /* 0x000000ffff038224 */ /* 0x000fe400078e0000 */
[----:B------:R-:W-:Y:S02]  /*4e40*/  IMAD R8, R6, R11, R8 ;  /* 0x0000000b06087224 */ /* 0x000fe400078e0208 */
[----:B------:R-:W-:Y:S02]  /*4e50*/  IMAD R13, R3, R2, R13 ;  /* 0x00000002030d7224 */ /* 0x000fe400078e020d */
[----:B------:R-:W-:Y:S02]  /*4e60*/  IMAD R8, R9, R6, R8 ;  /* 0x0000000609087224 */ /* 0x000fe400078e0208 */
.L_x_100:
[----:B------:R-:W-:Y:S05]  /*4e70*/  BRA.U UP1, `(.L_x_101) ;  /* 0x0000000101107547 */ /* 0x000fea000b800000 */
[----:B------:R-:W-:Y:S04]  /*4e80*/  MOV R0, UR6 ;  /* 0x0000000600007c02 */ /* 0x000fe80008000f00 */
[----:B------:R-:W-:Y:S04]  /*4e90*/  SHF.L.U32 R3, R0, 0x1f, RZ ;  /* 0x0000001f00037819 */ /* 0x000fe800000006ff */
[----:B------:R-:W2:Y:S02]  /*4ea0*/  SYNCS.PHASECHK.TRANS64.TRYWAIT P0, [UR7+0x148], R3 ;  /* 0x00014803ff0075a7 */ /* 0x000ea40008001107 */
[----:B--2---:R-:W-:Y:S05]  /*4eb0*/  @!P0 BRA `(.L_x_102) ;  /* 0x0000005c00e08947 */ /* 0x004fea0003800000 */
.L_x_101:
[----:B------:R-:W-:Y:S02]  /*4ec0*/  R2UR UR42, R20 ;  /* 0x00000000142a72ca */ /* 0x000fe400000e0000 */
[----:B------:R-:W-:Y:S02]  /*4ed0*/  R2UR UR43, R21 ;  /* 0x00000000152b72ca */ /* 0x000fe400000e0000 */
[----:B------:R-:W-:Y:S02]  /*4ee0*/  ISETP.NE.U32.AND P2, PT, RZ, UR4, PT ;  /* 0x00000004ff007c0c */ /* 0x000fe4000bf45070 */
[----:B------:R-:W-:Y:S02]  /*4ef0*/  SHF.L.U32 R12, R31, 0x1f, RZ ;  /* 0x0000001f1f0c7819 */ /* 0x000fe400000006ff */
[----:B------:R-:W-:Y:S05]  /*4f00*/  ISETP.NE.AND.EX P2, PT, RZ, UR5, PT, P2 ;  /* 0x00000005ff007c0c */ /* 0x000fea000bf45320 */
[----:B------:R-:W-:Y:S02]  /*4f10*/  USHF.L.U32 UR42, UR42, 0x8, URZ ;  /* 0x000000082a2a7899 */ /* 0x000fe400080006ff */
[----:B------:R-:W-:Y:S01]  /*4f20*/  USHF.L.U32 UR43, UR43, 0x6, URZ ;  /* 0x000000062b2b7899 */ /* 0x000fe200080006ff */
[----:B------:R-:W-:Y:S11]  /*4f30*/  BRA.U !UP4, `(.L_x_103) ;  /* 0x000000010c347547 */ /* 0x000ff6000b800000 */
[----:B------:R-:W-:Y:S01]  /*4f40*/  UPLOP3.LUT UP0, UPT, UPT, UPT, UP3, 0x80, 0x8 ;  /* 0x000000000008789c */ /* 0x000fe20003f0f030 */
[----:B--2---:R-:W-:Y:S02]  /*4f50*/  HFMA2 R0, -RZ, RZ, 0, 5.9604644775390625e-08 ;  /* 0x00000001ff007431 */ /* 0x004fe400000001ff */
[----:B------:R-:W-:Y:S03]  /*4f60*/  IMAD.MOV.U32 R91, RZ, RZ, 0x1 ;  /* 0x00000001ff5b7424 */ /* 0x000fe600078e00ff */
[----:B------:R-:W-:Y:S05]  /*4f70*/  PLOP3.LUT P0, PT, PT, PT, UP0, 0x80, 0x8 ;  /* 0x000000000008781c */ /* 0x000fea0003f0f008 */
[----:B------:R-:W2:Y:S01]  /*4f80*/  @UP0 LDCU.64 UR10, c[0x0][0x888] ;  /* 0x00011100ff0a07ac */ /* 0x000ea20008000a00 */
[----:B------:R-:W-:Y:S07]  /*4f90*/  @UP0 UIMAD UR8, UR36, UR4, URZ ;  /* 0x00000004240802a4 */ /* 0x000fee000f8e02ff */
[----:B------:R-:W-:Y:S01]  /*4fa0*/  @!P0 PRMT R91, R0, 0x7610, R91 ;  /* 0x00007610005b8816 */ /* 0x000fe2000000005b */
[----:B--2---:R-:W-:Y:S03]  /*4fb0*/  @UP0 UIMAD.WIDE UR10, UR8, 0x4, UR10 ;  /* 0x00000004080a08a5 */ /* 0x004fe6000f8e020a */
[----:B------:R-:W2:Y:S03]  /*4fc0*/  @!UP0 LDCU UR8, c[0x0][0x880] ;  /* 0x00011000ff0887ac */ /* 0x000ea60008000800 */
[----:B------:R-:W-:Y:S01]  /*4fd0*/  IMAD.U32 R10, RZ, RZ, UR10 ;  /* 0x0000000aff0a7e24 */ /* 0x000fe2000f8e00ff */
[----:B------:R-:W-:Y:S05]  /*4fe0*/  MOV R11, UR11 ;  /* 0x0000000b000b7c02 */ /* 0x000fea0008000f00 */
[----:B-----5:R4:W5:Y:S02]  /*4ff0*/  @P0 LDG.E R50, desc[UR46][R10.64] ;  /* 0x0000002e0a320981 */ /* 0x020964000c1e1900 */
[----:B--2-4-:R-:W-:Y:S07]  /*5000*/  @!P0 IMAD.U32 R50, RZ, RZ, UR8 ;  /* 0x00000008ff328e24 */ /* 0x014fee000f8e00ff */
.L_x_103:
[----:B-----5:R-:W-:Y:S01]  /*5010*/  @!P2 ISETP.EQ.AND P0, PT, R50, RZ, PT ;  /* 0x000000ff3200a20c */ /* 0x020fe20003f02270 */
[----:B------:R-:W-:Y:S01]  /*5020*/  @!UPT UIADD3 URZ, UPT, UPT, URZ, URZ, URZ ;  /* 0x000000fffffff290 */ /* 0x000fe2000fffe0ff */
[----:B------:R-:W-:Y:S11]  /*5030*/  @!P2 BRA `(.L_x_104) ;  /* 0x000000000014a947 */ /* 0x000ff60003800000 */
[----:B------:R-:W-:Y:S02]  /*5040*/  LOP3.LUT P2, RZ, R91, 0xff, RZ, 0xc0, !PT ;  /* 0x000000ff5bff7812 */ /* 0x000fe4000784c0ff */
[----:B------:R-:W-:Y:S04]  /*5050*/  PLOP3.LUT P0, PT, PT, PT, UP0, 0x80, 0x8 ;  /* 0x000000000008781c */ /* 0x000fe80003f0f008 */
[----:B------:R-:W-:Y:S07]  /*5060*/  PLOP3.LUT P0, PT, P0, PT, PT, 0x8, 0x80 ;  /* 0x000000000080781c */ /* 0x000fee000070e170 */
[----:B------:R-:W-:Y:S11]  /*5070*/  @P2 ISETP.EQ.AND P0, PT, R50, RZ, PT ;  /* 0x000000ff3200220c */ /* 0x000ff60003f02270 */
[----:B------:R-:W-:Y:S02]  /*5080*/  @!UPT UIADD3 URZ, UPT, UPT, URZ, URZ, URZ ;  /* 0x000000fffffff290 */ /* 0x000fe4000fffe0ff */
.L_x_104:
[----:B------:R-:W4:Y:S01]  /*5090*/  SYNCS.PHASECHK.TRANS64.TRYWAIT P2, [UR7+0x120], R12 ;  /* 0x0001200cff0075a7 */ /* 0x000f220008041107 */
[----:B------:R-:W-:Y:S04]  /*50a0*/  ELECT P4, URZ, PT ;  /* 0x0000000000ff782f */ /* 0x000fe80003880000 */
[----:B------:R-:W-:Y:S11]  /*50b0*/  PLOP3.LUT P4, PT, P0, P4, PT, 0xf2, 0x2f ;  /* 0x00000000002f781c */ /* 0x000ff60000789e72 */
[----:B------:R-:W-:Y:S02]  /*50c0*/  @!UPT UIADD3 URZ, UPT, UPT, URZ, URZ, URZ ;  /* 0x000000fffffff290 */ /* 0x000fe4000fffe0ff */
[----:B-1----:R-:W-:Y:S05]  /*50d0*/  @!P4 IADD3 R9, P0, PT, R32, 0x580, RZ ;  /* 0x000005802009c810 */ /* 0x002fea0007f1e0ff */
[----:B--2---:R-:W-:Y:S01]  /*50e0*/  @!P4 IMAD.X R0, RZ, RZ, R33, P0 ;  /* 0x000000ffff00c224 */ /* 0x004fe200000e0621 */
[----:B----4-:R-:W-:Y:S07]  /*50f0*/  @!P2 BRA `(.L_x_105) ;  /* 0x0000005c0068a947 */ /* 0x010fee0003800000 */
.L_x_213:
[----:B------:R-:W-:Y:S01]  /*5100*/  @!P4 R2UR UR9, R9 ;  /* 0x000000000909c2ca */ /* 0x000fe200000e0000 */
[----:B------:R-:W-:Y:S01]  /*5110*/  VOTEU.ALL UP1, P4 ;  /* 0x0000000000ff7886 */ /* 0x000fe20002020000 */
[----:B------:R-:W-:Y:S01]  /*5120*/  @!P4 R2UR UR8, R0 ;  /* 0x000000000008c2ca */ /* 0x000fe200000e0000 */
[----:B------:R-:W-:Y:S01]  /*5130*/  VOTEU.ALL UP2, P4 ;  /* 0x0000000000ff7886 */ /* 0x000fe20002040000 */
[----:B------:R-:W-:Y:S01]  /*5140*/  UMOV UR16, 0x0 ;  /* 0x0000000000107882 */ /* 0x000fe20000000000 */
[----:B------:R-:W-:Y:S01]  /*5150*/  UMOV UR17, 0x10000000 ;  /* 0x1000000000117882 */ /* 0x000fe20000000000 */
[----:B------:R-:W-:Y:S01]  /*5160*/  @!UP1 UIADD3 UR40, UPT, UPT, UR7, 0x300, URZ ;  /* 0x0000030007289890 */ /* 0x000fe2000fffe0ff */
[----:B------:R-:W-:Y:S01]  /*5170*/  @!P4 IMAD.MOV.U32 R0, RZ, RZ, 0x1000 ;  /* 0x00001000ff00c424 */ /* 0x000fe200078e00ff */
[----:B------:R-:W-:Y:S01]  /*5180*/  UMOV UR44, UR36 ;  /* 0x00000024002c7c82 */ /* 0x000fe20008000000 */
[----:B------:R-:W-:Y:S01]  /*5190*/  @!UP1 UIADD3 UR10, UPT, UPT, UR42, 0x80, URZ ;  /* 0x000000802a0a9890 */ /* 0x000fe2000fffe0ff */
[----:B------:R-:W-:Y:S01]  /*51a0*/  @!P4 IADD3 R9, P0, PT, R32, 0x580, RZ ;  /* 0x000005802009c810 */ /* 0x000fe20007f1e0ff */
[----:B------:R-:W-:Y:S01]  /*51b0*/  UMOV UR11, UR43 ;  /* 0x0000002b000b7c82 */ /* 0x000fe20008000000 */
[----:B------:R-:W-:Y:S01]  /*51c0*/  UMOV UR12, UR36 ;  /* 0x00000024000c7c82 */ /* 0x000fe20008000000 */
[----:B------:R-:W-:Y:S01]  /*51d0*/  IMAD.U32 R10, RZ, RZ, UR9 ;  /* 0x00000009ff0a7e24 */ /* 0x000fe2000f8e00ff */
[----:B------:R-:W-:Y:S01]  /*51e0*/  UMOV UR9, UR41 ;  /* 0x0000002900097c82 */ /* 0x000fe20008000000 */
[----:B------:R-:W-:Y:S01]  /*51f0*/  IMAD.U32 R11, RZ, RZ, UR8 ;  /* 0x00000008ff0b7e24 */ /* 0x000fe2000f8e00ff */
[----:B------:R-:W-:Y:S02]  /*5200*/  @!UP1 UIADD3 UR8, UPT, UPT, UR7, 0xb00, URZ ;  /* 0x00000b0007089890 */ /* 0x000fe4000fffe0ff */
[----:B------:R-:W-:Y:S01]  /*5210*/  @!P4 R2UR UR18, R10 ;  /* 0x000000000a12c2ca */ /* 0x000fe200000e0000 */
[----:B------:R-:W-:Y:S01]  /*5220*/  VOTEU.ALL UP1, P4 ;  /* 0x0000000000ff7886 */ /* 0x000fe20002020000 */
[----:B------:R-:W-:Y:S01]  /*5230*/  @!P4 R2UR UR19, R11 ;  /* 0x000000000b13c2ca */ /* 0x000fe200000e0000 */
[----:B------:R-:W-:Y:S11]  /*5240*/  UPRMT UR14, UR37, 0x654, UR41 ;  /* 0x00000654250e7896 */ /* 0x000ff60008000029 */
[----:B------:R-:W-:Y:S01]  /*5250*/  @!UPT UIADD3 URZ, UPT, UPT, URZ, URZ, URZ ;  /* 0x000000fffffff290 */ /* 0x000fe2000fffe0ff */
[----:B------:R2:W-:Y:S01]  /*5260*/  @!UP2 UTMALDG.3D [UR40], [UR18], desc[UR16] ;  /* 0x000010281200a5b4 */ /* 0x0005e20008011000 */
[----:B------:R2:W-:Y:S01]  /*5270*/  @!UP1 UTMALDG.3D [UR8], [UR18], desc[UR16] ;  /* 0x00001008120095b4 */ /* 0x0005e20008011000 */
[----:B------:R4:W-:Y:S01]  /*5280*/  @!P4 SYNCS.ARRIVE.TRANS64.RED.A0TR RZ, [UR7+0x100], R0 ;  /* 0x00010000ffffc9a7 */ /* 0x0009e20008300407 */
[----:B------:R-:W-:Y:S01]  /*5290*/  SYNCS.ARRIVE.TRANS64.RED.A1T0 RZ, [UR14], RZ ;  /* 0x000000ffffff79a7 */ /* 0x000fe2000810040e */
[----:B----4-:R-:W-:Y:S01]  /*52a0*/  @!P4 IMAD.X R0, RZ, RZ, R33, P0 ;  /* 0x000000ffff00c224 */ /* 0x010fe200000e0621 */
[----:B------:R-:W4:Y:S02]  /*52b0*/  SYNCS.PHASECHK.TRANS64.TRYWAIT P2, [UR7+0x128], R12 ;  /* 0x0001280cff0075a7 */ /* 0x000f240008041107 */
[----:B--2-4-:R-:W-:Y:S05]  /*52c0*/  @!P2 BRA `(.L_x_106) ;  /* 0x0000005c000ca947 */ /* 0x014fea0003800000 */
.L_x_215:
        /* <DEDUP_REMOVED lines=8> */
[----:B------:R-:W-:Y:S01]  /*5350*/  @!UP1 UIADD3 UR32, UPT, UPT, UR7, 0x1300, URZ ;  /* 0x0000130007209890 */ /* 0x000fe2000fffe0ff */
[----:B------:R-:W-:Y:S01]  /*5360*/  @!P4 IADD3 R21, P0, PT, R32, 0x580, RZ ;  /* 0x000005802015c810 */ /* 0x000fe20007f1e0ff */
[----:B------:R-:W-:Y:S01]  /*5370*/  UMOV UR35, UR43 ;  /* 0x0000002b00237c82 */ /* 0x000fe20008000000 */
[----:B------:R-:W-:Y:S02]  /*5380*/  @!UP1 UIADD3 UR10, UPT, UPT, UR42, 0xa0, URZ ;  /* 0x000000a02a0a9890 */ /* 0x000fe4000fffe0ff */
[----:B------:R-:W-:Y:S01]  /*5390*/  IMAD.U32 R10, RZ, RZ, UR9 ;  /* 0x00000009ff0a7e24 */ /* 0x000fe2000f8e00ff */
[----:B------:R-:W-:Y:S01]  /*53a0*/  UMOV UR9, UR33 ;  /* 0x0000002100097c82 */ /* 0x000fe20008000000 */
[----:B------:R-:W-:Y:S01]  /*53b0*/  IMAD.U32 R11, RZ, RZ, UR8 ;  /* 0x00000008ff0b7e24 */ /* 0x000fe2000f8e00ff */
[----:B------:R-:W-:Y:S01]  /*53c0*/  @!UP1 UIADD3 UR8, UPT, UPT, UR7, 0x1b00, URZ ;  /* 0x00001b0007089890 */ /* 0x000fe2000fffe0ff */
[----:B------:R-:W-:Y:S01]  /*53d0*/  @!P4 IMAD.X R20, RZ, RZ, R33, P0 ;  /* 0x000000ffff14c224 */ /* 0x000fe200000e0621 */
[----:B------:R-:W-:Y:S01]  /*53e0*/  @!P4 R2UR UR18, R10 ;  /* 0x000000000a12c2ca */ /* 0x000fe200000e0000 */
[----:B------:R-:W-:Y:S01]  /*53f0*/  VOTEU.ALL UP1, P4 ;  /* 0x0000000000ff7886 */ /* 0x000fe20002020000 */
[----:B------:R-:W-:Y:S01]  /*5400*/  @!P4 R2UR UR19, R11 ;  /* 0x000000000b13c2ca */ /* 0x000fe200000e0000 */
[----:B------:R-:W-:Y:S01]  /*5410*/  UMOV UR11, UR43 ;  /* 0x0000002b000b7c82 */ /* 0x000fe20008000000 */
[----:B------:R-:W-:Y:S01]  /*5420*/  UMOV UR12, UR36 ;  /* 0x00000024000c7c82 */ /* 0x000fe20008000000 */
[----:B------:R-:W-:Y:S10]  /*5430*/  UPRMT UR14, UR37, 0x654, UR33 ;  /* 0x00000654250e7896 */ /* 0x000ff40008000021 */
[----:B------:R2:W-:Y:S01]  /*5440*/  @!UP2 UTMALDG.3D [UR32], [UR18], desc[UR16] ;  /* 0x000010201200a5b4 */ /* 0x0005e20008011000 */
[----:B------:R2:W-:Y:S01]  /*5450*/  @!UP1 UTMALDG.3D [UR8], [UR18], desc[UR16] ;  /* 0x00001008120095b4 */ /* 0x0005e20008011000 */
[----:B------:R2:W-:Y:S01]  /*5460*/  @!P4 SYNCS.ARRIVE.TRANS64.RED.A0TR RZ, [UR7+0x108], R0 ;  /* 0x00010800ffffc9a7 */ /* 0x0005e20008300407 */
[----:B------:R-:W-:Y:S01]  /*5470*/  SYNCS.ARRIVE.TRANS64.RED.A1T0 RZ, [UR14], RZ ;  /* 0x000000ffffff79a7 */ /* 0x000fe2000810040e */
[----:B------:R-:W4:Y:S02]  /*5480*/  SYNCS.PHASECHK.TRANS64.TRYWAIT P2, [UR7+0x130], R12 ;  /* 0x0001300cff0075a7 */ /* 0x000f240008041107 */
[----:B--2-4-:R-:W-:Y:S05]  /*5490*/  @!P2 BRA `(.L_x_107) ;  /* 0x0000005800b0a947 */ /* 0x014fea0003800000 */
.L_x_217:
[----:B------:R-:W2:Y:S01]  /*54a0*/  LDC.64 R14, c[0x0][0xb10] ;  /* 0x0002c400ff0e7b82 */ /* 0x000ea20000000a00 */
[----:B------:R-:W-:Y:S01]  /*54b0*/  @!P4 R2UR UR9, R21 ;  /* 0x000000001509c2ca */ /* 0x000fe200000e0000 */
[----:B------:R-:W-:Y:S01]  /*54c0*/  VOTEU.ALL UP1, P4 ;  /* 0x0000000000ff7886 */ /* 0x000fe20002020000 */
[----:B------:R-:W-:Y:S01]  /*54d0*/  @!P4 R2UR UR8, R20 ;  /* 0x000000001408c2ca */ /* 0x000fe200000e0000 */
[----:B------:R-:W-:Y:S01]  /*54e0*/  VOTEU.ALL UP2, P4 ;  /* 0x0000000000ff7886 */ /* 0x000fe20002040000 */
[----:B------:R-:W-:Y:S03]  /*54f0*/  UMOV UR16, 0x0 ;  /* 0x0000000000107882 */ /* 0x000fe60000000000 */
[----:B------:R-:W4:Y:S01]  /*5500*/  LDC.64 R10, c[0x0][0xb18] ;  /* 0x0002c600ff0a7b82 */ /* 0x000f220000000a00 */
[----:B------:R-:W-:Y:S01]  /*5510*/  @!UP1 UIADD3 UR26, UPT, UPT, UR42, 0x40, URZ ;  /* 0x000000402a1a9890 */ /* 0x000fe2000fffe0ff */
[----:B------:R-:W-:Y:S01]  /*5520*/  @P3 SHF.R.U32.HI R28, RZ, 0x10, R25 ;  /* 0x00000010ff1c3819 */ /* 0x000fe20000011619 */
[----:B------:R-:W-:Y:S01]  /*5530*/  @!UP1 UIADD3 UR24, UPT, UPT, UR7, 0x2300, URZ ;  /* 0x0000230007189890 */ /* 0x000fe2000fffe0ff */
[----:B------:R-:W-:Y:S01]  /*5540*/  VIADD R30, R30, 0x1 ;  /* 0x000000011e1e7836 */ /* 0x000fe20000000000 */
[----:B------:R-:W-:Y:S03]  /*5550*/  UMOV UR17, 0x10000000 ;  /* 0x1000000000117882 */ /* 0x000fe60000000000 */
[----:B------:R-:W5:Y:S01]  /*5560*/  @!P1 LDC R0, c[0x0][0xb20] ;  /* 0x0002c800ff009b82 */ /* 0x000f620000000800 */
[----:B------:R-:W-:Y:S01]  /*5570*/  UMOV UR27, UR43 ;  /* 0x0000002b001b7c82 */ /* 0x000fe20008000000 */
[----:B------:R-:W-:Y:S01]  /*5580*/  IMAD.U32 R20, RZ, RZ, UR9 ;  /* 0x00000009ff147e24 */ /* 0x000fe2000f8e00ff */
[----:B------:R-:W-:Y:S05]  /*5590*/  UMOV UR28, UR36 ;  /* 0x00000024001c7c82 */ /* 0x000fea0008000000 */
[----:B-1----:R-:W1:Y:S01]  /*55a0*/  @!P1 LDC R3, c[0x0][0xb0c] ;  /* 0x0002c300ff039b82 */ /* 0x002e620000000800 */
[----:B------:R-:W-:Y:S01]  /*55b0*/  IMAD.U32 R21, RZ, RZ, UR8 ;  /* 0x00000008ff157e24 */ /* 0x000fe2000f8e00ff */
[----:B------:R-:W-:Y:S01]  /*55c0*/  @!UP1 UIADD3 UR10, UPT, UPT, UR42, 0xc0, URZ ;  /* 0x000000c02a0a9890 */ /* 0x000fe2000fffe0ff */
[----:B------:R-:W-:Y:S01]  /*55d0*/  @!P4 R2UR UR18, R20 ;  /* 0x000000001412c2ca */ /* 0x000fe200000e0000 */
[----:B------:R-:W-:Y:S01]  /*55e0*/  @!UP1 UIADD3 UR8, UPT, UPT, UR7, 0x2b00, URZ ;  /* 0x00002b0007089890 */ /* 0x000fe2000fffe0ff */
[----:B------:R-:W-:Y:S01]  /*55f0*/  @!P4 IMAD.MOV.U32 R20, RZ, RZ, 0x1000 ;  /* 0x00001000ff14c424 */ /* 0x000fe200078e00ff */
[----:B------:R-:W-:Y:S01]  /*5600*/  @!P4 R2UR UR19, R21 ;  /* 0x000000001513c2ca */ /* 0x000fe200000e0000 */
[----:B------:R-:W-:Y:S01]  /*5610*/  VOTEU.ALL UP1, P4 ;  /* 0x0000000000ff7886 */ /* 0x000fe20002020000 */
[----:B------:R-:W-:Y:S01]  /*5620*/  UMOV UR9, UR25 ;  /* 0x0000001900097c82 */ /* 0x000fe20008000000 */
[----:B------:R-:W-:Y:S01]  /*5630*/  UMOV UR11, UR43 ;  /* 0x0000002b000b7c82 */ /* 0x000fe20008000000 */
[----:B------:R-:W-:Y:S01]  /*5640*/  UMOV UR12, UR36 ;  /* 0x00000024000c7c82 */ /* 0x000fe20008000000 */
[----:B------:R-:W-:Y:S08]  /*5650*/  UPRMT UR14, UR37, 0x654, UR25 ;  /* 0x00000654250e7896 */ /* 0x000ff00008000019 */
[----:B------:R1:W-:Y:S02]  /*5660*/  @!UP2 UTMALDG.3D [UR24], [UR18], desc[UR16] ;  /* 0x000010181200a5b4 */ /* 0x0003e40008011000 */
[----:B-1----:R-:W-:Y:S01]  /*5670*/  @!P1 ISETP.NE.AND P2, PT, R3, 0x1, PT ;  /* 0x000000010300980c */ /* 0x002fe20003f45270 */
[C---:B--2---:R-:W-:Y:S01]  /*5680*/  @!P1 IMAD.HI.U32 R14, R13.reuse, R14, RZ ;  /* 0x0000000e0d0e9227 */ /* 0x044fe200078e00ff */
[----:B----4-:R-:W-:Y:S01]  /*5690*/  @!P1 ISETP.NE.AND P0, PT, R10, 0x1, PT ;  /* 0x000000010a00980c */ /* 0x010fe20003f05270 */
[----:B------:R1:W-:Y:S01]  /*56a0*/  @!UP1 UTMALDG.3D [UR8], [UR18], desc[UR16] ;  /* 0x00001008120095b4 */ /* 0x0003e20008011000 */
[----:B------:R1:W-:Y:S01]  /*56b0*/  @!P4 SYNCS.ARRIVE.TRANS64.RED.A0TR RZ, [UR7+0x110], R20 ;  /* 0x00011014ffffc9a7 */ /* 0x0003e20008300407 */
[C---:B------:R-:W-:Y:S01]  /*56c0*/  @!P1 IMAD.HI.U32 R11, R8.reuse, R11, RZ ;  /* 0x0000000b080b9227 */ /* 0x040fe200078e00ff */
[----:B------:R-:W-:Y:S04]  /*56d0*/  @!P1 SHF.R.U32.HI R14, RZ, R15, R14 ;  /* 0x0000000fff0e9219 */ /* 0x000fe8000001160e */
[----:B-----5:R-:W-:Y:S02]  /*56e0*/  @!P1 SHF.R.U32.HI R9, RZ, R0, R11 ;  /* 0x00000000ff099219 */ /* 0x020fe4000001160b */
[----:B------:R-:W-:Y:S02]  /*56f0*/  @!P1 SEL R14, R13, R14, !P2 ;  /* 0x0000000e0d0e9207 */ /* 0x000fe40005000000 */
[----:B------:R-:W-:Y:S05]  /*5700*/  @!P1 SEL R9, R8, R9, !P0 ;  /* 0x0000000908099207 */ /* 0x000fea0004000000 */
[----:B------:R-:W-:Y:S01]  /*5710*/  @!P1 IMAD.IADD R0, R9, 0x1, -R14 ;  /* 0x0000000109009824 */ /* 0x000fe200078e0a0e */
[----:B------:R-:W-:Y:S01]  /*5720*/  SYNCS.ARRIVE.TRANS64.RED.A1T0 RZ, [UR14], RZ ;  /* 0x000000ffffff79a7 */ /* 0x000fe2000810040e */
[----:B------:R-:W-:Y:S02]  /*5730*/  @!P1 IMAD.IADD R9, R14, 0x1, -R9 ;  /* 0x000000010e099824 */ /* 0x000fe400078e0a09 */
[----:B------:R-:W-:Y:S02]  /*5740*/  @!P1 IMAD R13, R0, R3, R13 ;  /* 0x00000003000d9224 */ /* 0x000fe400078e020d */
[----:B------:R-:W-:Y:S01]  /*5750*/  @!P1 IMAD R8, R9, R10, R8 ;  /* 0x0000000a09089224 */ /* 0x000fe200078e0208 */
[----:B------:R-:W2:Y:S02]  /*5760*/  SYNCS.PHASECHK.TRANS64.TRYWAIT P5, [UR7+0x138], R12 ;  /* 0x0001380cff0075a7 */ /* 0x000ea400080a1107 */
[----:B-12---:R-:W-:Y:S05]  /*5770*/  @!P5 BRA `(.L_x_108) ;  /* 0x000000580010d947 */ /* 0x006fea0003800000 */
.L_x_219:
[----:B-1----:R-:W-:Y:S01]  /*5780*/  @!P4 IADD3 R3, P0, PT, R32, 0x580, RZ ;  /* 0x000005802003c810 */ /* 0x002fe20007f1e0ff */
[----:B------:R-:W-:Y:S01]  /*5790*/  VOTEU.ALL UP1, P4 ;  /* 0x0000000000ff7886 */ /* 0x000fe20002020000 */
[----:B------:R-:W-:Y:S01]  /*57a0*/  VOTEU.ALL UP2, P4 ;  /* 0x0000000000ff7886 */ /* 0x000fe20002040000 */
[----:B------:R-:W-:Y:S01]  /*57b0*/  UMOV UR14, 0x0 ;  /* 0x00000000000e7882 */ /* 0x000fe20000000000 */
[----:B------:R-:W-:Y:S01]  /*57c0*/  @!P4 R2UR UR9, R3 ;  /* 0x000000000309c2ca */ /* 0x000fe200000e0000 */
[----:B------:R-:W-:Y:S01]  /*57d0*/  @!P4 IMAD.X R0, RZ, RZ, R33, P0 ;  /* 0x000000ffff00c224 */ /* 0x000fe200000e0621 */
[----:B------:R-:W-:Y:S01]  /*57e0*/  @!UP1 UIADD3 UR17, UPT, UPT, UR7, 0x118, URZ ;  /* 0x0000011807119890 */ /* 0x000fe2000fffe0ff */
[----:B------:R-:W-:Y:S01]  /*57f0*/  ISETP.NE.AND P0, PT, R30, 0x2, PT ;  /* 0x000000021e00780c */ /* 0x000fe20003f05270 */
[----:B------:R-:W-:Y:S01]  /*5800*/  @!UP1 UIADD3 UR18, UPT, UPT, UR42, 0x60, URZ ;  /* 0x000000602a129890 */ /* 0x000fe2000fffe0ff */
[----:B------:R-:W-:Y:S01]  /*5810*/  LOP3.LUT R31, R31, 0x1, RZ, 0x3c, !PT ;  /* 0x000000011f1f7812 */ /* 0x000fe200078e3cff */
[----:B------:R-:W-:Y:S01]  /*5820*/  @!UP1 UIADD3 UR16, UPT, UPT, UR7, 0x3300, URZ ;  /* 0x0000330007109890 */ /* 0x000fe2000fffe0ff */
[----:B------:R-:W-:Y:S01]  /*5830*/  @!P4 R2UR UR8, R0 ;  /* 0x000000000008c2ca */ /* 0x000fe200000e0000 */
[----:B------:R-:W-:Y:S01]  /*5840*/  UMOV UR15, 0x10000000 ;  /* 0x10000000000f7882 */ /* 0x000fe20000000000 */
[----:B------:R-:W-:Y:S01]  /*5850*/  UMOV UR19, UR43 ;  /* 0x0000002b00137c82 */ /* 0x000fe20008000000 */
[----:B------:R-:W-:Y:S01]  /*5860*/  UMOV UR20, UR36 ;  /* 0x0000002400147c82 */ /* 0x000fe20008000000 */
[----:B------:R-:W-:Y:S01]  /*5870*/  @!UP1 UIADD3 UR10, UPT, UPT, UR42, 0xe0, URZ ;  /* 0x000000e02a0a9890 */ /* 0x000fe2000fffe0ff */
[----:B------:R-:W-:Y:S01]  /*5880*/  SEL R0, RZ, 0x1, P0 ;  /* 0x00000001ff007807 */ /* 0x000fe20000000000 */
[----:B------:R-:W-:Y:S01]  /*5890*/  IMAD.U32 R10, RZ, RZ, UR9 ;  /* 0x00000009ff0a7e24 */ /* 0x000fe2000f8e00ff */
[----:B------:R-:W-:Y:S01]  /*58a0*/  UMOV UR11, UR43 ;  /* 0x0000002b000b7c82 */ /* 0x000fe20008000000 */
[----:B------:R-:W-:Y:S01]  /*58b0*/  UMOV UR12, UR36 ;  /* 0x00000024000c7c82 */ /* 0x000fe20008000000 */
[----:B------:R-:W-:Y:S01]  /*58c0*/  UMOV UR9, UR17 ;  /* 0x0000001100097c82 */ /* 0x000fe20008000000 */
[----:B------:R-:W-:Y:S01]  /*58d0*/  @P3 R2UR UR36, R28 ;  /* 0x000000001c2432ca */ /* 0x000fe200000e0000 */
[----:B------:R-:W-:Y:S01]  /*58e0*/  IMAD.IADD R20, R8, 0x1, R83 ;  /* 0x0000000108147824 */ /* 0x000fe200078e0253 */
[----:B------:R-:W-:Y:S01]  /*58f0*/  @!P4 R2UR UR22, R10 ;  /* 0x000000000a16c2ca */ /* 0x000fe200000e0000 */
[----:B------:R-:W-:Y:S01]  /*5900*/  IMAD.U32 R11, RZ, RZ, UR8 ;  /* 0x00000008ff0b7e24 */ /* 0x000fe2000f8e00ff */
[----:B------:R-:W-:Y:S01]  /*5910*/  @!UP1 UIADD3 UR8, UPT, UPT, UR7, 0x3b00, URZ ;  /* 0x00003b0007089890 */ /* 0x000fe2000fffe0ff */
[----:B------:R-:W-:Y:S01]  /*5920*/  LOP3.LUT R29, R29, R0, RZ, 0x3c, !PT ;  /* 0x000000001d1d7212 */ /* 0x000fe200078e3cff */
[----:B------:R-:W-:Y:S01]  /*5930*/  VOTEU.ALL UP1, P4 ;  /* 0x0000000000ff7886 */ /* 0x000fe20002020000 */
[----:B------:R-:W-:Y:S01]  /*5940*/  IMAD.IADD R21, R13, 0x1, R90 ;  /* 0x000000010d157824 */ /* 0x000fe200078e025a */
[----:B------:R-:W-:Y:S02]  /*5950*/  @!P4 R2UR UR23, R11 ;  /* 0x000000000b17c2ca */ /* 0x000fe400000e0000 */
[----:B------:R-:W-:Y:S11]  /*5960*/  SEL R30, R30, RZ, P0 ;  /* 0x000000ff1e1e7207 */ /* 0x000ff60000000000 */
[----:B------:R2:W-:Y:S01]  /*5970*/  @!UP2 UTMALDG.3D [UR16], [UR22], desc[UR14] ;  /* 0x00000e101600a5b4 */ /* 0x0005e20008011000 */
[----:B------:R2:W-:Y:S01]  /*5980*/  @!UP1 UTMALDG.3D [UR8], [UR22], desc[UR14] ;  /* 0x00000e08160095b4 */ /* 0x0005e20008011000 */
[----:B------:R2:W-:Y:S01]  /*5990*/  @!P4 SYNCS.ARRIVE.TRANS64.RED.A0TR RZ, [UR7+0x118], R23 ;  /* 0x00011817ffffc9a7 */ /* 0x0005e20008300407 */
[----:B------:R-:W-:Y:S01]  /*59a0*/  UPLOP3.LUT UP1, UPT, UPT, UPT, UPT, 0x80, 0x8 ;  /* 0x000000000008789c */ /* 0x000fe20003f2f070 */
[----:B------:R-:W-:Y:S01]  /*59b0*/  SYNCS.ARRIVE.TRANS64.RED.A1T0 RZ, [UR13], RZ ;  /* 0x000000ffffff79a7 */ /* 0x000fe2000810040d */
[----:B------:R-:W-:Y:S09]  /*59c0*/  @P3 BRA `(.L_x_109) ;  /* 0xfffffff000303947 */ /* 0x000ff2000383ffff */
[----:B------:R-:W-:-:S04]  /*59d0*/  SHF.L.U32 R3, R31, 0x1f, RZ ;  /* 0x0000001f1f037819 */ /* 0x000fc800000006ff */
[----:B------:R-:W1:Y:S02]  /*59e0*/  SYNCS.PHASECHK.TRANS64.TRYWAIT P0, [UR7+0x120], R3 ;  /* 0x00012003ff0075a7 */ /* 0x000e640008001107 */
[----:B-1----:R-:W-:Y:S05]  /*59f0*/  @!P0 BRA `(.L_x_110) ;  /* 0x0000005400888947 */ /* 0x002fea0003800000 */
.L_x_221:
[----:B------:R-:W4:Y:S02]  /*5a00*/  SYNCS.PHASECHK.TRANS64.TRYWAIT P0, [UR7+0x128], R3 ;  /* 0x00012803ff0075a7 */ /* 0x000f240008001107 */
[----:B----4-:R-:W-:Y:S05]  /*5a10*/  @!P0 BRA `(.L_x_111) ;  /* 0x0000005400988947 */ /* 0x010fea0003800000 */
.L_x_223:
[----:B------:R-:W4:Y:S02]  /*5a20*/  SYNCS.PHASECHK.TRANS64.TRYWAIT P0, [UR7+0x130], R3 ;  /* 0x00013003ff0075a7 */ /* 0x000f240008001107 */
[----:B----4-:R-:W-:Y:S05]  /*5a30*/  @!P0 BRA `(.L_x_112) ;  /* 0x0000005400a88947 */ /* 0x010fea0003800000 */
.L_x_225:
[----:B-1----:R-:W-:-:S07]  /*5a40*/  MOV R0, UR7 ;  /* 0x0000000700007c02 */ /* 0x002fce0008000f00 */
.L_x_113:
[----:B-1----:R-:W-:-:S04]  /*5a50*/  SHF.L.U32 R3, R31, 0x1f, RZ ;  /* 0x0000001f1f037819 */ /* 0x002fc800000006ff */
[----:B------:R1:W4:Y:S03]  /*5a60*/  SYNCS.PHASECHK.TRANS64.TRYWAIT P0, [R0+URZ+0x138], R3 ;  /* 0x00013803000075a7 */ /* 0x00032600080011ff */
[----:B----4-:R-:W-:Y:S05]  /*5a70*/  @!P0 NANOSLEEP.SYNCS 0x989680 ;  /* 0x009896800000895d */ /* 0x010fea0003900000 */
[----:B------:R-:W4:Y:S02]  /*5a80*/  @!P0 SYNCS.PHASECHK.TRANS64 P0, [R0+URZ+0x138], R3 ;  /* 0x00013803000085a7 */ /* 0x000f2400080010ff */
[----:B--2-4-:R-:W-:Y:S05]  /*5a90*/  @P0 EXIT ;  /* 0x000000000000094d */ /* 0x014fea0003800000 */
[----:B------:R-:W-:Y:S05]  /*5aa0*/  BRA `(.L_x_113) ;  /* 0xfffffffc00e87947 */ /* 0x000fea000383ffff */
.L_x_98:
[----:B------:R-:W-:-:S06]  /*5ab0*/  UISETP.GE.AND UP1, UPT, UR10, 0x4, UPT ;  /* 0x000000040a00788c */ /* 0x000fcc000bf26270 */
[----:B------:R-:W-:-:S13]  /*5ac0*/  PLOP3.LUT P0, PT, PT, PT, UP1, 0x80, 0x8 ;  /* 0x000000000008781c */ /* 0x000fda0003f0f018 */
[----:B------:R-:W-:Y:S05]  /*5ad0*/  @!P0 EXIT ;  /* 0x000000000000894d */ /* 0x000fea0003800000 */
[----:B------:R-:W-:Y:S01]  /*5ae0*/  BAR.SYNC.DEFER_BLOCKING 0x6, 0xa0 ;  /* 0x0182800000007b1d */ /* 0x000fe20000010000 */
[C---:B------:R-:W-:Y:S01]  /*5af0*/  IMAD.SHL.U32 R96, R104.reuse, 0x20, RZ ;  /* 0x0000002068607824 */ /* 0x040fe200078e00ff */
[----:B------:R-:W-:Y:S01]  /*5b00*/  CS2R R100, SRZ ;  /* 0x0000000000647805 */ /* 0x000fe2000001ff00 */
[C---:B------:R-:W-:Y:S02]  /*5b10*/  IMAD.SHL.U32 R4, R97.reuse, 0x200000, RZ ;  /* 0x0020000061047824 */ /* 0x040fe400078e00ff */
[C---:B------:R-:W-:Y:S01]  /*5b20*/  IMAD.SHL.U32 R2, R104.reuse, 0x4, RZ ;  /* 0x0000000468027824 */ /* 0x040fe200078e00ff */
[----:B------:R-:W-:Y:S02]  /*5b30*/  UMOV UR49, 0x400 ;  /* 0x0000040000317882 */ /* 0x000fe40000000000 */
[----:B------:R-:W1:Y:S01]  /*5b40*/  LDC R93, c[0x0][0x370] ;  /* 0x0000dc00ff5d7b82 */ /* 0x000e620000000800 */
[----:B------:R-:W-:Y:S01]  /*5b50*/  ULEA UR49, UR37, UR49, 0x18 ;  /* 0x0000003125317291 */ /* 0x000fe2000f8ec0ff */
[----:B------:R-:W-:Y:S01]  /*5b60*/  IMAD.U32 R47, R104, 0x10000, RZ ;  /* 0x00010000682f7824 */ /* 0x000fe200078e00ff */
[C---:B------:R-:W-:Y:S01]  /*5b70*/  LOP3.LUT R3, R96.reuse, 0x80, RZ, 0xc0, !PT ;  /* 0x0000008060037812 */ /* 0x040fe200078ec0ff */
[----:B------:R-:W-:Y:S01]  /*5b80*/  IMAD.SHL.U32 R6, R97, 0x400, RZ ;  /* 0x0000040061067824 */ /* 0x000fe200078e00ff */
[----:B------:R-:W-:Y:S01]  /*5b90*/  LOP3.LUT R95, R96, 0xb60, RZ, 0xc0, !PT ;  /* 0x00000b60605f7812 */ /* 0x000fe200078ec0ff */
[----:B------:R-:W-:Y:S01]  /*5ba0*/  UIADD3 UR4, UPT, UPT, UR49, 0x4300, URZ ;  /* 0x0000430031047890 */ /* 0x000fe2000fffe0ff */
[----:B------:R-:W-:Y:S01]  /*5bb0*/  LOP3.LUT R4, R4, 0x200000, RZ, 0xc0, !PT ;  /* 0x0020000004047812 */ /* 0x000fe200078ec0ff */
[----:B------:R-:W2:Y:S01]  /*5bc0*/  LDC R42, c[0x0][0xb0c] ;  /* 0x0002c300ff2a7b82 */ /* 0x000ea20000000800 */
[----:B------:R-:W-:Y:S01]  /*5bd0*/  LOP3.LUT R2, R3, 0x10, R2, 0xf8, !PT ;  /* 0x0000001003027812 */ /* 0x000fe200078ef802 */
[----:B------:R-:W-:Y:S01]  /*5be0*/  IMAD.MOV.U32 R44, RZ, RZ, RZ ;  /* 0x000000ffff2c7224 */ /* 0x000fe200078e00ff */
[----:B------:R-:W-:Y:S01]  /*5bf0*/  LOP3.LUT R95, R95, 0x400, R6, 0xf8, !PT ;  /* 0x000004005f5f7812 */ /* 0x000fe200078ef806 */
[----:B------:R-:W-:Y:S01]  /*5c00*/  IMAD.MOV.U32 R102, RZ, RZ, RZ ;  /* 0x000000ffff667224 */ /* 0x000fe200078e00ff */
[----:B------:R-:W-:Y:S01]  /*5c10*/  LOP3.LUT R47, R4, 0x400000, R47, 0xf8, !PT ;  /* 0x00400000042f7812 */ /* 0x000fe200078ef82f */
[----:B------:R-:W-:Y:S01]  /*5c20*/  IMAD.MOV.U32 R107, RZ, RZ, RZ ;  /* 0x000000ffff6b7224 */ /* 0x000fe200078e00ff */
[----:B------:R-:W-:Y:S01]  /*5c30*/  LOP3.LUT P0, RZ, R96, 0x80, RZ, 0xc0, !PT ;  /* 0x0000008060ff7812 */ /* 0x000fe2000780c0ff */
[----:B------:R-:W3:Y:S01]  /*5c40*/  LDC R92, c[0x0][0xb20] ;  /* 0x0002c800ff5c7b82 */ /* 0x000ee20000000800 */
[----:B------:R-:W4:Y:S01]  /*5c50*/  LDS R0, [UR49+0x200] ;  /* 0x00020031ff007984 */ /* 0x000f220008000800 */
[----:B------:R-:W-:Y:S01]  /*5c60*/  LOP3.LUT R95, R95, R2, RZ, 0xfc, !PT ;  /* 0x000000025f5f7212 */ /* 0x000fe200078efcff */
[----:B------:R-:W-:Y:S01]  /*5c70*/  IMAD.MOV.U32 R99, RZ, RZ, RZ ;  /* 0x000000ffff637224 */ /* 0x000fe200078e00ff */
[----:B------:R-:W-:Y:S01]  /*5c80*/  P2R R2, PR, RZ, 0x1 ;  /* 0x00000001ff027803 */ /* 0x000fe20000000000 */
[----:B------:R-:W-:Y:S01]  /*5c90*/  IMAD.U32 R103, RZ, RZ, UR4 ;  /* 0x00000004ff677e24 */ /* 0x000fe2000f8e00ff */
[----:B------:R-:W-:Y:S01]  /*5ca0*/  LOP3.LUT R104, R104, 0x60, RZ, 0xc0, !PT ;  /* 0x0000006068687812 */ /* 0x000fe200078ec0ff */
[----:B------:R-:W1:Y:S01]  /*5cb0*/  LDCU.64 UR52, c[0x0][0x348] ;  /* 0x00006900ff3477ac */ /* 0x000e620008000a00 */
[----:B------:R-:W1:Y:S01]  /*5cc0*/  LDC R41, c[0x0][0xb30] ;  /* 0x0002cc00ff297b82 */ /* 0x000e620000000800 */
[----:B------:R-:W1:Y:S01]  /*5cd0*/  LDCU.64 UR38, c[0x0][0x888] ;  /* 0x00011100ff2677ac */ /* 0x000e620008000a00 */
[----:B------:R-:W1:Y:S06]  /*5ce0*/  LDCU.64 UR44, c[0x0][0x890] ;  /* 0x00011200ff2c77ac */ /* 0x000e6c0008000a00 */
[----:B------:R-:W1:Y:S01]  /*5cf0*/  LDC.64 R88, c[0x0][0xb10] ;  /* 0x0002c400ff587b82 */ /* 0x000e620000000a00 */
[----:B------:R-:W-:-:S07]  /*5d00*/  UIADD3 UR48, UPT, UPT, UR49, 0x300, URZ ;  /* 0x0000030031307890 */ /* 0x000fce000fffe0ff */
[----:B------:R-:W1:Y:S08]  /*5d10*/  LDC.64 R38, c[0x0][0xb18] ;  /* 0x0002c600ff267b82 */ /* 0x000e700000000a00 */
[----:B------:R-:W1:Y:S08]  /*5d20*/  LDC.64 R36, c[0x0][0xb28] ;  /* 0x0002ca00ff247b82 */ /* 0x000e700000000a00 */
[----:B------:R-:W1:Y:S01]  /*5d30*/  LDC.64 R86, c[0x0][0x8b0] ;  /* 0x00022c00ff567b82 */ /* 0x000e620000000a00 */
[----:B----4-:R-:W-:-:S07]  /*5d40*/  IMAD.IADD R47, R0, 0x1, R47 ;  /* 0x00000001002f7824 */ /* 0x010fce00078e022f */
[----:B------:R-:W4:Y:S08]  /*5d50*/  LDC.64 R84, c[0x0][0x8a8] ;  /* 0x00022a00ff547b82 */ /* 0x000f300000000a00 */
[----:B--23--:R-:W1:Y:S02]  /*5d60*/  LDC R94, c[0x0][0x374] ;  /* 0x0000dd00ff5e7b82 */ /* 0x00ce640000000800 */
.L_x_155:
[----:B------:R-:W-:Y:S02]  /*5d70*/  LEA R0, R107, UR49, 0x3 ;  /* 0x000000316b007c11 */ /* 0x000fe4000f8e18ff */
[----:B------:R-:W-:Y:S02]  /*5d80*/  SHF.L.U32 R3, R101, 0x1f, RZ ;  /* 0x0000001f65037819 */ /* 0x000fe400000006ff */
[----:B------:R-:W-:Y:S02]  /*5d90*/  LEA R16, R107, UR49, 0x4 ;  /* 0x000000316b107c11 */ /* 0x000fe4000f8e20ff */
[----:B--2---:R-:W2:Y:S02]  /*5da0*/  SYNCS.PHASECHK.TRANS64.TRYWAIT P0, [R0+URZ+0x150], R3 ;  /* 0x00015003000075a7 */ /* 0x004ea400080011ff */
[----:B--2---:R-:W-:Y:S05]  /*5db0*/  @!P0 BRA `(.L_x_114) ;  /* 0x0000005000e08947 */ /* 0x004fea0003800000 */
.L_x_226:
[----:B------:R-:W3:Y:S01]  /*5dc0*/  LDC.64 R12, c[0x0][0xb10] ;  /* 0x0002c400ff0c7b82 */ /* 0x000ee20000000a00 */
[----:B------:R-:W4:Y:S01]  /*5dd0*/  LDS.128 R16, [R16+0x1e0] ;  /* 0x0001e00010107984 */ /* 0x000f220000000c00 */
[----:B-1----:R-:W-:Y:S01]  /*5de0*/  ISETP.NE.AND P1, PT, R41, 0x1, PT ;  /* 0x000000012900780c */ /* 0x002fe20003f25270 */
[----:B--2---:R-:W-:Y:S01]  /*5df0*/  VIADD R0, R0, 0x160 ;  /* 0x0000016000007836 */ /* 0x004fe20000000000 */
[----:B------:R-:W-:Y:S04]  /*5e00*/  ISETP.GE.AND P0, PT, R40, 0x1, PT ;  /* 0x000000012800780c */ /* 0x000fe80003f06270 */
[----:B------:R-:W1:Y:S01]  /*5e10*/  LDC.64 R10, c[0x0][0xb18] ;  /* 0x0002c600ff0a7b82 */ /* 0x000e620000000a00 */
[----:B------:R-:W-:Y:S01]  /*5e20*/  PRMT R0, RZ, 0x654, R0 ;  /* 0x00000654ff007816 */ /* 0x000fe20000000000 */
[----:B------:R-:W-:Y:S01]  /*5e30*/  @!PT LDS RZ, [RZ] ;  /* 0x00000000fffff984 */ /* 0x000fe20000000800 */
[----:B------:R-:W-:Y:S01]  /*5e40*/  @!PT LDS RZ, [RZ] ;  /* 0x00000000fffff984 */ /* 0x000fe20000000800 */
[----:B------:R-:W-:Y:S01]  /*5e50*/  @!PT LDS RZ, [RZ] ;  /* 0x00000000fffff984 */ /* 0x000fe20000000800 */
[----:B------:R-:W-:Y:S01]  /*5e60*/  @!PT LDS RZ, [RZ] ;  /* 0x00000000fffff984 */ /* 0x000fe20000000800 */
[----:B------:R2:W-:Y:S06]  /*5e70*/  MEMBAR.ALL.CTA ;  /* 0x0000000000007992 */ /* 0x0005ec0000008000 */
[----:B--2---:R-:W2:Y:S01]  /*5e80*/  FENCE.VIEW.ASYNC.S ;  /* 0x00000000000073c6 */ /* 0x004ea20000000000 */
[----:B------:R-:W1:Y:S08]  /*5e90*/  @!P1 LDC R14, c[0x0][0xb20] ;  /* 0x0002c800ff0e9b82 */ /* 0x000e700000000800 */
[----:B------:R-:W1:Y:S01]  /*5ea0*/  @!P1 LDC R9, c[0x0][0xb0c] ;  /* 0x0002c300ff099b82 */ /* 0x000e620000000800 */
[----:B--2---:R2:W-:Y:S01]  /*5eb0*/  SYNCS.ARRIVE.TRANS64.RED.A1T0 RZ, [R0+URZ], RZ ;  /* 0x000000ff00ff79a7 */ /* 0x0045e200081004ff */
[----:B----4-:R-:W-:Y:S04]  /*5ec0*/  LOP3.LUT P4, RZ, R18, 0x1, RZ, 0xc0, !PT ;  /* 0x0000000112ff7812 */ /* 0x010fe8000788c0ff */
[----:B------:R-:W-:Y:S09]  /*5ed0*/  P2R R105, PR, RZ, 0x10 ;  /* 0x00000010ff697803 */ /* 0x000ff20000000000 */
[----:B------:R-:W-:Y:S02]  /*5ee0*/  @P4 MOV R45, R16 ;  /* 0x00000010002d4202 */ /* 0x000fe40000000f00 */
[----:B------:R-:W-:Y:S01]  /*5ef0*/  @P4 LOP3.LUT R43, R17, 0xffff, RZ, 0xc0, !PT ;  /* 0x0000ffff112b4812 */ /* 0x000fe200078ec0ff */
[----:B--23--:R-:W-:Y:S06]  /*5f00*/  @!P0 BRA `(.L_x_115) ;  /* 0x0000000000a48947 */ /* 0x00cfec0003800000 */
[----:B------:R-:W-:Y:S01]  /*5f10*/  IMAD.HI.U32 R23, R94, R39, RZ ;  /* 0x000000275e177227 */ /* 0x000fe200078e00ff */
[----:B------:R-:W-:Y:S02]  /*5f20*/  ISETP.NE.AND P0, PT, R38, 0x1, PT ;  /* 0x000000012600780c */ /* 0x000fe40003f05270 */
[----:B------:R-:W-:Y:S01]  /*5f30*/  ISETP.NE.AND P2, PT, R40, 0x1, PT ;  /* 0x000000012800780c */ /* 0x000fe20003f45270 */
[----:B------:R-:W-:Y:S01]  /*5f40*/  IMAD.HI.U32 R22, R93, R88, RZ ;  /* 0x000000585d167227 */ /* 0x000fe200078e00ff */
[----:B------:R-:W-:Y:S02]  /*5f50*/  SHF.R.U32.HI R23, RZ, R92, R23 ;  /* 0x0000005cff177219 */ /* 0x000fe40000011617 */
[----:B------:R-:W-:Y:S01]  /*5f60*/  ISETP.NE.AND P3, PT, R42, 0x1, PT ;  /* 0x000000012a00780c */ /* 0x000fe20003f65270 */
[----:B------:R-:W-:Y:S01]  /*5f70*/  IMAD.HI.U32 R26, R45, R88, RZ ;  /* 0x000000582d1a7227 */ /* 0x000fe200078e00ff */
[----:B------:R-:W-:Y:S02]  /*5f80*/  SHF.R.U32.HI R22, RZ, R89, R22 ;  /* 0x00000059ff167219 */ /* 0x000fe40000011616 */
[----:B------:R-:W-:Y:S01]  /*5f90*/  SEL R3, R94, R23, !P0 ;  /* 0x000000175e037207 */ /* 0x000fe20004000000 */
[----:B------:R-:W-:Y:S01]  /*5fa0*/  IMAD.HI.U32 R23, R43, R39, RZ ;  /* 0x000000272b177227 */ /* 0x000fe200078e00ff */
[----:B------:R-:W-:Y:S02]  /*5fb0*/  SEL R7, R93, R22, !P3 ;  /* 0x000000165d077207 */ /* 0x000fe40005800000 */
[----:B------:R-:W-:Y:S01]  /*5fc0*/  SHF.R.U32.HI R26, RZ, R89, R26 ;  /* 0x00000059ff1a7219 */ /* 0x000fe2000001161a */
[-C--:B------:R-:W-:Y:S04]  /*5fd0*/  IMAD.HI.U32 R22, R3, R36.reuse, RZ ;  /* 0x0000002403167227 */ /* 0x080fe800078e00ff */
[----:B------:R-:W-:Y:S01]  /*5fe0*/  IMAD.HI.U32 R24, R7, R36, RZ ;  /* 0x0000002407187227 */ /* 0x000fe200078e00ff */
[-C--:B------:R-:W-:Y:S02]  /*5ff0*/  @P2 SHF.R.U32.HI R3, RZ, R37.reuse, R22 ;  /* 0x00000025ff032219 */ /* 0x080fe40000011616 */
[----:B------:R-:W-:Y:S02]  /*6000*/  SHF.R.U32.HI R22, RZ, R92, R23 ;  /* 0x0000005cff167219 */ /* 0x000fe40000011617 */
[----:B------:R-:W-:Y:S01]  /*6010*/  @P2 SHF.R.U32.HI R7, RZ, R37, R24 ;  /* 0x00000025ff072219 */ /* 0x000fe20000011618 */
[C---:B------:R-:W-:Y:S01]  /*6020*/  IMAD R2, R40.reuse, R3, RZ ;  /* 0x0000000328027224 */ /* 0x040fe200078e02ff */
[----:B------:R-:W-:Y:S02]  /*6030*/  SEL R5, R43, R22, !P0 ;  /* 0x000000162b057207 */ /* 0x000fe40004000000 */
[----:B------:R-:W-:Y:S01]  /*6040*/  SEL R3, R45, R26, !P3 ;  /* 0x0000001a2d037207 */ /* 0x000fe20005800000 */
[----:B------:R-:W-:Y:S01]  /*6050*/  IMAD R4, R40, R7, RZ ;  /* 0x0000000728047224 */ /* 0x000fe200078e02ff */
[C---:B------:R-:W-:Y:S01]  /*6060*/  ISETP.GE.AND P0, PT, R5.reuse, R2, PT ;  /* 0x000000020500720c */ /* 0x040fe20003f06270 */
[----:B------:R-:W-:Y:S03]  /*6070*/  IMAD.HI.U32 R6, R5, R36, RZ ;  /* 0x0000002405067227 */ /* 0x000fe600078e00ff */
[----:B------:R-:W-:Y:S01]  /*6080*/  ISETP.GE.OR P0, PT, R3, R4, P0 ;  /* 0x000000040300720c */ /* 0x000fe20000706670 */
[----:B------:R-:W-:Y:S01]  /*6090*/  IMAD.MOV R4, RZ, RZ, -R3 ;  /* 0x000000ffff047224 */ /* 0x000fe200078e0a03 */
[-C--:B------:R-:W-:Y:S03]  /*60a0*/  SHF.R.U32.HI R6, RZ, R37.reuse, R6 ;  /* 0x00000025ff067219 */ /* 0x080fe60000011606 */
[----:B------:R-:W-:Y:S01]  /*60b0*/  IMAD R45, R42, R4, R45 ;  /* 0x000000042a2d7224 */ /* 0x000fe200078e022d */
[----:B------:R-:W-:Y:S05]  /*60c0*/  SEL R15, R5, R6, !P2 ;  /* 0x00000006050f7207 */ /* 0x000fea0005000000 */
[----:B------:R-:W-:Y:S02]  /*60d0*/  IMAD.MOV R6, RZ, RZ, -R15 ;  /* 0x000000ffff067224 */ /* 0x000fe400078e0a0f */
[C---:B------:R-:W-:Y:S04]  /*60e0*/  @!P0 IMAD.HI.U32 R2, R3.reuse, R36, RZ ;  /* 0x0000002403028227 */ /* 0x040fe800078e00ff */
[----:B------:R-:W-:Y:S01]  /*60f0*/  IMAD R6, R40, R6, R5 ;  /* 0x0000000628067224 */ /* 0x000fe200078e0205 */
[----:B------:R-:W-:Y:S04]  /*6100*/  @!P0 SHF.R.U32.HI R2, RZ, R37, R2 ;  /* 0x00000025ff028219 */ /* 0x000fe80000011602 */
[----:B------:R-:W-:Y:S02]  /*6110*/  @!P0 SEL R0, R3, R2, !P2 ;  /* 0x0000000203008207 */ /* 0x000fe40005000000 */
[----:B------:R-:W-:Y:S02]  /*6120*/  IADD3 R2, PT, PT, -R5, RZ, RZ ;  /* 0x000000ff05027210 */ /* 0x000fe40007ffe1ff */
[----:B------:R-:W-:Y:S01]  /*6130*/  @!P0 IADD3 R8, PT, PT, R15, -R0, RZ ;  /* 0x800000000f088210 */ /* 0x000fe20007ffe0ff */
[----:B------:R-:W-:Y:S02]  /*6140*/  @!P0 IMAD R0, R7, R6, R0 ;  /* 0x0000000607008224 */ /* 0x000fe400078e0200 */
[----:B------:R-:W-:Y:S02]  /*6150*/  IMAD R43, R38, R2, R43 ;  /* 0x00000002262b7224 */ /* 0x000fe400078e022b */
[----:B------:R-:W-:Y:S02]  /*6160*/  @!P0 IMAD R5, R8, R40, R3 ;  /* 0x0000002808058224 */ /* 0x000fe400078e0203 */
[----:B------:R-:W-:Y:S04]  /*6170*/  @!P0 IMAD.MOV.U32 R3, RZ, RZ, R0 ;  /* 0x000000ffff038224 */ /* 0x000fe800078e0000 */
[----:B------:R-:W-:Y:S02]  /*6180*/  IMAD R45, R3, R42, R45 ;  /* 0x0000002a032d7224 */ /* 0x000fe400078e022d */
[----:B------:R-:W-:Y:S07]  /*6190*/  IMAD R43, R5, R38, R43 ;  /* 0x00000026052b7224 */ /* 0x000fee00078e022b */
.L_x_115:
[----:B-1----:R-:W-:Y:S01]  /*61a0*/  @!P1 ISETP.NE.AND P0, PT, R10, 0x1, PT ;  /* 0x000000010a00980c */ /* 0x002fe20003f05270 */
[----:B------:R-:W-:Y:S01]  /*61b0*/  @!P1 IMAD.HI.U32 R0, R45, R12, RZ ;  /* 0x0000000c2d009227 */ /* 0x000fe200078e00ff */
[----:B------:R-:W-:Y:S01]  /*61c0*/  @!P1 ISETP.NE.AND P2, PT, R9, 0x1, PT ;  /* 0x000000010900980c */ /* 0x000fe20003f45270 */
[----:B------:R-:W-:Y:S01]  /*61d0*/  ULOP3.LUT UP0, URZ, UR48, 0x90, URZ, 0xc0, !UPT ;  /* 0x0000009030ff7892 */ /* 0x000fe2000f80c0ff */
[----:B------:R-:W-:Y:S01]  /*61e0*/  R2UR UR42, R21 ;  /* 0x00000000152a72ca */ /* 0x000fe200000e0000 */
[----:B------:R-:W-:Y:S01]  /*61f0*/  @!P1 IMAD.HI.U32 R3, R43, R11, RZ ;  /* 0x0000000b2b039227 */ /* 0x000fe200078e00ff */
[----:B------:R-:W-:Y:S02]  /*6200*/  @!P1 SHF.R.U32.HI R0, RZ, R13, R0 ;  /* 0x0000000dff009219 */ /* 0x000fe40000011600 */
[----:B------:R-:W-:Y:S01]  /*6210*/  R2UR UR41, R20 ;  /* 0x00000000142972ca */ /* 0x000fe200000e0000 */
[----:B------:R-:W-:Y:S01]  /*6220*/  VIADD R107, R107, 0x1 ;  /* 0x000000016b6b7836 */ /* 0x000fe20000000000 */
[----:B------:R-:W-:Y:S02]  /*6230*/  @!P1 SHF.R.U32.HI R2, RZ, R14, R3 ;  /* 0x0000000eff029219 */ /* 0x000fe40000011603 */
[----:B------:R-:W-:Y:S02]  /*6240*/  @!P1 SEL R3, R45, R0, !P2 ;  /* 0x000000002d039207 */ /* 0x000fe40005000000 */
[----:B------:R-:W-:Y:S02]  /*6250*/  @!P1 SEL R2, R43, R2, !P0 ;  /* 0x000000022b029207 */ /* 0x000fe40004000000 */
[----:B------:R-:W-:Y:S01]  /*6260*/  @P4 SHF.R.U32.HI R98, RZ, 0x10, R17 ;  /* 0x00000010ff624819 */ /* 0x000fe20000011611 */
[----:B------:R-:W-:Y:S02]  /*6270*/  USHF.L.U32 UR42, UR42, 0x6, URZ ;  /* 0x000000062a2a7899 */ /* 0x000fe400080006ff */
[----:B------:R-:W-:Y:S02]  /*6280*/  @!P1 IMAD.IADD R0, R2, 0x1, -R3 ;  /* 0x0000000102009824 */ /* 0x000fe400078e0a03 */
[----:B------:R-:W-:Y:S01]  /*6290*/  @!P1 IMAD.IADD R2, R3, 0x1, -R2 ;  /* 0x0000000103029824 */ /* 0x000fe200078e0a02 */
[----:B------:R-:W-:Y:S01]  /*62a0*/  USHF.L.U32 UR41, UR41, 0x8, URZ ;  /* 0x0000000829297899 */ /* 0x000fe200080006ff */
[----:B------:R-:W-:Y:S02]  /*62b0*/  @!P1 IMAD R45, R0, R9, R45 ;  /* 0x00000009002d9224 */ /* 0x000fe400078e022d */
[----:B------:R-:W-:Y:S01]  /*62c0*/  @!P1 IMAD R43, R2, R10, R43 ;  /* 0x0000000a022b9224 */ /* 0x000fe200078e022b */
[----:B------:R-:W-:Y:S08]  /*62d0*/  BRA.U !UP0, `(.L_x_116) ;  /* 0x0000000108407547 */ /* 0x000ff0000b800000 */
[----:B------:R-:W1:Y:S01]  /*62e0*/  LDCU.64 UR8, c[0x4][0x88] ;  /* 0x01001100ff0877ac */ /* 0x000e620008000a00 */
[----:B------:R-:W-:Y:S01]  /*62f0*/  MOV R3, 0x0 ;  /* 0x0000000000037802 */ /* 0x000fe20000000f00 */
[----:B------:R-:W-:Y:S02]  /*6300*/  HFMA2 R12, -RZ, RZ, 0, 5.9604644775390625e-08 ;  /* 0x00000001ff0c7431 */ /* 0x000fe400000001ff */
[----:B------:R-:W-:Y:S02]  /*6310*/  IMAD.MOV.U32 R8, RZ, RZ, 0x70 ;  /* 0x00000070ff087424 */ /* 0x000fe400078e00ff */
[----:B------:R-:W-:Y:S01]  /*6320*/  IMAD.MOV.U32 R13, RZ, RZ, RZ ;  /* 0x000000ffff0d7224 */ /* 0x000fe200078e00ff */
[----:B------:R-:W2:Y:S01]  /*6330*/  LDCU.64 UR6, c[0x4][0x90] ;  /* 0x01001200ff0677ac */ /* 0x000ea20008000a00 */
[----:B------:R-:W3:Y:S01]  /*6340*/  LDC.64 R2, c[0x4][R3] ;  /* 0x0100000003027b82 */ /* 0x000ee20000000a00 */
[----:B------:R-:W4:Y:S01]  /*6350*/  LDCU.64 UR4, c[0x4][0x8] ;  /* 0x01000100ff0477ac */ /* 0x000f220008000a00 */
[----:B-1----:R-:W-:Y:S01]  /*6360*/  MOV R5, UR9 ;  /* 0x0000000900057c02 */ /* 0x002fe20008000f00 */
[----:B------:R-:W-:Y:S01]  /*6370*/  IMAD.U32 R4, RZ, RZ, UR8 ;  /* 0x00000008ff047e24 */ /* 0x000fe2000f8e00ff */
[----:B--2---:R-:W-:Y:S01]  /*6380*/  MOV R7, UR7 ;  /* 0x0000000700077c02 */ /* 0x004fe20008000f00 */
[----:B------:R-:W-:Y:S01]  /*6390*/  IMAD.U32 R6, RZ, RZ, UR6 ;  /* 0x00000006ff067e24 */ /* 0x000fe2000f8e00ff */
[----:B----4-:R-:W-:Y:S01]  /*63a0*/  MOV R11, UR5 ;  /* 0x00000005000b7c02 */ /* 0x010fe20008000f00 */
[----:B------:R-:W-:Y:S02]  /*63b0*/  IMAD.U32 R10, RZ, RZ, UR4 ;  /* 0x00000004ff0a7e24 */ /* 0x000fe4000f8e00ff */
[----:B------:R-:W-:Y:S07]  /*63c0*/  LEPC R20, `(.L_x_116) ;  /* 0x000000001014794e */ /* 0x000fee0000000000 */
[----:B---3-5:R-:W-:Y:S05]  /*63d0*/  CALL.ABS.NOINC R2 ;  /* 0x0000000002007343 */ /* 0x028fea0003c00000 */
.L_x_116:
[----:B------:R-:W-:Y:S01]  /*63e0*/  LOP3.LUT P0, RZ, R103, 0x90, RZ, 0xc0, !PT ;  /* 0x0000009067ff7812 */ /* 0x000fe2000780c0ff */
[----:B------:R-:W-:Y:S11]  /*63f0*/  BSSY.RECONVERGENT B6, `(.L_x_117) ;  /* 0x0000013000067945 */ /* 0x000ff60003800200 */
[----:B------:R-:W-:Y:S01]  /*6400*/  @!UPT UIADD3 URZ, UPT, UPT, URZ, URZ, URZ ;  /* 0x000000fffffff290 */ /* 0x000fe2000fffe0ff */
[----:B------:R-:W-:Y:S05]  /*6410*/  @!P0 BRA `(.L_x_118) ;  /* 0x0000000000408947 */ /* 0x000fea0003800000 */
        /* <DEDUP_REMOVED lines=16> */
.L_x_118:
[----:B------:R-:W-:Y:S05]  /*6520*/  BSYNC.RECONVERGENT B6 ;  /* 0x0000000000067941 */ /* 0x000fea0003800200 */
.L_x_117:
[----:B------:R-:W-:Y:S01]  /*6530*/  ISETP.NE.U32.AND P4, PT, R86, RZ, PT ;  /* 0x000000ff5600720c */ /* 0x000fe20003f85070 */
[----:B------:R-:W-:Y:S01]  /*6540*/  UISETP.NE.AND UP2, UPT, UR50, URZ, UPT ;  /* 0x000000ff3200728c */ /* 0x000fe2000bf45270 */
[----:B------:R-:W-:Y:S01]  /*6550*/  ISETP.NE.U32.AND P3, PT, RZ, UR38, PT ;  /* 0x00000026ff007c0c */ /* 0x000fe2000bf65070 */
[----:B------:R-:W-:Y:S01]  /*6560*/  UISETP.NE.U32.AND UP1, UPT, UR44, URZ, UPT ;  /* 0x000000ff2c00728c */ /* 0x000fe2000bf25070 */
[----:B------:R-:W-:Y:S01]  /*6570*/  ISETP.NE.AND.EX P4, PT, R87, RZ, PT, P4 ;  /* 0x000000ff5700720c */ /* 0x000fe20003f85340 */
[----:B------:R-:W-:Y:S01]  /*6580*/  UPLOP3.LUT UP0, UPT, UPT, UPT, UPT, 0x40, 0x4 ;  /* 0x000000000004789c */ /* 0x000fe20003f0e870 */
[----:B------:R-:W-:Y:S01]  /*6590*/  ISETP.NE.AND.EX P3, PT, RZ, UR39, PT, P3 ;  /* 0x00000027ff007c0c */ /* 0x000fe2000bf65330 */
[----:B------:R-:W-:Y:S01]  /*65a0*/  UISETP.NE.AND.EX UP1, UPT, UR45, URZ, UPT, UP1 ;  /* 0x000000ff2d00728c */ /* 0x000fe2000bf25310 */
[----:B------:R-:W-:Y:S04]  /*65b0*/  PLOP3.LUT P1, PT, PT, PT, UP2, 0x80, 0x8 ;  /* 0x000000000008781c */ /* 0x000fe80003f2f028 */
[----:B------:R-:W-:Y:S06]  /*65c0*/  @UP2 UPLOP3.LUT UP0, UPT, UPT, UPT, UP1, 0x80, 0x8 ;  /* 0x000000000008289c */ /* 0x000fec0003f0f010 */
[----:B------:R-:W-:Y:S01]  /*65d0*/  PLOP3.LUT P0, PT, PT, PT, UP0, 0x80, 0x8 ;  /* 0x000000000008781c */ /* 0x000fe20003f0f008 */
[----:B------:R-:W-:Y:S01]  /*65e0*/  @!UPT UIADD3 URZ, UPT, UPT, URZ, URZ, URZ ;  /* 0x000000fffffff290 */ /* 0x000fe2000fffe0ff */
[----:B------:R-:W-:Y:S11]  /*65f0*/  BRA.U !UP1, `(.L_x_119) ;  /* 0x0000000109387547 */ /* 0x000ff6000b800000 */
[----:B------:R-:W-:Y:S01]  /*6600*/  UISETP.NE.U32.AND UP0, UPT, UR38, URZ, UPT ;  /* 0x000000ff2600728c */ /* 0x000fe2000bf05070 */
[----:B------:R-:W-:Y:S02]  /*6610*/  HFMA2 R0, -RZ, RZ, 0, 5.9604644775390625e-08 ;  /* 0x00000001ff007431 */ /* 0x000fe400000001ff */
[----:B------:R-:W-:Y:S01]  /*6620*/  IMAD.MOV.U32 R91, RZ, RZ, 0x1 ;  /* 0x00000001ff5b7424 */ /* 0x000fe200078e00ff */
[----:B------:R-:W-:Y:S06]  /*6630*/  UISETP.NE.AND.EX UP0, UPT, UR39, URZ, UPT, UP0 ;  /* 0x000000ff2700728c */ /* 0x000fec000bf05300 */
[----:B------:R-:W-:Y:S05]  /*6640*/  PLOP3.LUT P2, PT, PT, PT, UP0, 0x80, 0x8 ;  /* 0x000000000008781c */ /* 0x000fea0003f4f008 */
[----:B------:R-:W1:Y:S01]  /*6650*/  @UP0 LDCU.64 UR6, c[0x0][0x888] ;  /* 0x00011100ff0607ac */ /* 0x000e620008000a00 */
[----:B------:R-:W-:Y:S07]  /*6660*/  @UP0 UIMAD UR4, UR36, UR44, URZ ;  /* 0x0000002c240402a4 */ /* 0x000fee000f8e02ff */
[----:B------:R-:W-:Y:S01]  /*6670*/  @!P2 PRMT R91, R0, 0x7610, R91 ;  /* 0x00007610005ba816 */ /* 0x000fe2000000005b */
[----:B-1----:R-:W-:Y:S03]  /*6680*/  @UP0 UIMAD.WIDE UR6, UR4, 0x4, UR6 ;  /* 0x00000004040608a5 */ /* 0x002fe6000f8e0206 */
[----:B------:R-:W1:Y:S03]  /*6690*/  @!UP0 LDCU UR4, c[0x0][0x880] ;  /* 0x00011000ff0487ac */ /* 0x000e660008000800 */
[----:B------:R-:W-:Y:S01]  /*66a0*/  IMAD.U32 R2, RZ, RZ, UR6 ;  /* 0x00000006ff027e24 */ /* 0x000fe2000f8e00ff */
[----:B------:R-:W-:Y:S05]  /*66b0*/  MOV R3, UR7 ;  /* 0x0000000700037c02 */ /* 0x000fea0008000f00 */
[----:B-----5:R2:W5:Y:S02]  /*66c0*/  @P2 LDG.E R50, desc[UR46][R2.64] ;  /* 0x0000002e02322981 */ /* 0x020564000c1e1900 */
[----:B-12---:R-:W-:Y:S02]  /*66d0*/  @!P2 IMAD.U32 R50, RZ, RZ, UR4 ;  /* 0x00000004ff32ae24 */ /* 0x006fe4000f8e00ff */
.L_x_119:
[----:B------:R-:W-:Y:S05]  /*66e0*/  @!P4 BRA `(.L_x_120) ;  /* 0x000000000020c947 */ /* 0x000fea0003800000 */
[----:B------:R-:W-:Y:S04]  /*66f0*/  ISETP.NE.U32.AND P2, PT, R84, RZ, PT ;  /* 0x000000ff5400720c */ /* 0x000fe80003f45070 */
[----:B------:R-:W-:Y:S11]  /*6700*/  ISETP.NE.AND.EX P2, PT, R85, RZ, PT, P2 ;  /* 0x000000ff5500720c */ /* 0x000ff60003f45320 */
[----:B------:R-:W-:Y:S02]  /*6710*/  @!UPT UIADD3 URZ, UPT, UPT, URZ, URZ, URZ ;  /* 0x000000fffffff290 */ /* 0x000fe4000fffe0ff */
[----:B------:R-:W1:Y:S01]  /*6720*/  @P2 LDC.64 R2, c[0x0][0x8a8] ;  /* 0x00022a00ff022b82 */ /* 0x000e620000000a00 */
[----:B------:R-:W-:Y:S04]  /*6730*/  @P2 IMAD R0, R86, UR36, RZ ;  /* 0x0000002456002c24 */ /* 0x000fe8000f8e02ff */
[----:B-1----:R-:W-:Y:S05]  /*6740*/  @P2 IMAD.WIDE R2, R0, 0x4, R2 ;  /* 0x0000000400022825 */ /* 0x002fea00078e0202 */
[----:B-----5:R1:W5:Y:S02]  /*6750*/  @P2 LDG.E R46, desc[UR46][R2.64] ;  /* 0x0000002e022e2981 */ /* 0x020364000c1e1900 */
[----:B-1----:R-:W2:Y:S02]  /*6760*/  @!P2 LDC R46, c[0x0][0x8a0] ;  /* 0x00022800ff2eab82 */ /* 0x002ea40000000800 */
.L_x_120:
[----:B-----5:R-:W-:Y:S01]  /*6770*/  ISETP.NE.AND P2, PT, R50, RZ, PT ;  /* 0x000000ff3200720c */ /* 0x020fe20003f45270 */
[----:B------:R-:W-:Y:S01]  /*6780*/  BSSY B1, `(.L_x_121) ;  /* 0x0000040000017945 */ /* 0x000fe20003800000 */
[----:B------:R-:W-:Y:S01]  /*6790*/  SEL R7, RZ, 0xffffffff, P3 ;  /* 0xffffffffff077807 */ /* 0x000fe20001800000 */
[----:B------:R-:W-:Y:S01]  /*67a0*/  IMAD.MOV.U32 R64, RZ, RZ, 0x1 ;  /* 0x00000001ff407424 */ /* 0x000fe200078e00ff */
[----:B------:R-:W-:Y:S01]  /*67b0*/  LOP3.LUT P3, RZ, R91, 0xff, RZ, 0xc0, !PT ;  /* 0x000000ff5bff7812 */ /* 0x000fe2000786c0ff */
[----:B------:R-:W-:Y:S01]  /*67c0*/  IMAD R48, R44, 0x80, R47 ;  /* 0x000000802c307824 */ /* 0x000fe200078e022f */
[----:B------:R-:W-:Y:S02]  /*67d0*/  @P1 SEL R0, RZ, 0xffffffff, P2 ;  /* 0xffffffffff001807 */ /* 0x000fe40001000000 */
[----:B------:R-:W-:Y:S02]  /*67e0*/  CS2R R62, SRZ ;  /* 0x00000000003e7805 */ /* 0x000fe4000001ff00 */
[----:B------:R-:W-:Y:S02]  /*67f0*/  LEA R3, R100, UR49, 0x3 ;  /* 0x0000003164037c11 */ /* 0x000fe4000f8e18ff */
[----:B------:R-:W-:Y:S02]  /*6800*/  CS2R R60, SRZ ;  /* 0x00000000003c7805 */ /* 0x000fe4000001ff00 */
[----:B------:R-:W-:Y:S02]  /*6810*/  @P0 SEL R0, R7, R0, !P3 ;  /* 0x0000000007000207 */ /* 0x000fe40005800000 */
[----:B------:R-:W-:Y:S02]  /*6820*/  CS2R R58, SRZ ;  /* 0x00000000003a7805 */ /* 0x000fe4000001ff00 */
[----:B------:R-:W-:Y:S02]  /*6830*/  LEA R106, R44, UR49, 0x3 ;  /* 0x000000312c6a7c11 */ /* 0x000fe4000f8e18ff */
[----:B------:R-:W-:Y:S02]  /*6840*/  CS2R R56, SRZ ;  /* 0x0000000000387805 */ /* 0x000fe4000001ff00 */
[----:B------:R-:W-:Y:S02]  /*6850*/  @P1 LOP3.LUT R0, R0, 0x1, RZ, 0xc0, !PT ;  /* 0x0000000100001812 */ /* 0x000fe400078ec0ff */
[----:B------:R-:W-:Y:S02]  /*6860*/  SHF.L.U32 R5, R102, 0x1f, RZ ;  /* 0x0000001f66057819 */ /* 0x000fe400000006ff */
[----:B------:R-:W-:Y:S02]  /*6870*/  ISETP.NE.U32.OR P5, PT, R0, 0x1, !P1 ;  /* 0x000000010000780c */ /* 0x000fe40004fa5470 */
[----:B------:R-:W-:Y:S02]  /*6880*/  SEL R0, RZ, 0xffffffff, P2 ;  /* 0xffffffffff007807 */ /* 0x000fe40001000000 */
[----:B------:R-:W-:Y:S02]  /*6890*/  PLOP3.LUT P2, PT, PT, PT, UP1, 0x80, 0x8 ;  /* 0x000000000008781c */ /* 0x000fe40003f4f018 */
[----:B------:R-:W-:Y:S07]  /*68a0*/  P2R R72, PR, RZ, 0x20 ;  /* 0x00000020ff487803 */ /* 0x000fee0000000000 */
[----:B------:R-:W-:Y:S04]  /*68b0*/  @P5 SHF.L.U32 R2, R99, 0x1f, RZ ;  /* 0x0000001f63025819 */ /* 0x000fe800000006ff */
[----:B------:R-:W1:Y:S01]  /*68c0*/  @P5 SYNCS.PHASECHK.TRANS64.TRYWAIT P1, [R3+URZ+0x100], R2 ;  /* 0x00010002030055a7 */ /* 0x000e6200080211ff */
[----:B------:R-:W-:Y:S04]  /*68d0*/  @P2 SEL R0, R7, R0, !P3 ;  /* 0x0000000007002207 */ /* 0x000fe80005800000 */
[----:B------:R-:W-:Y:S04]  /*68e0*/  LOP3.LUT R0, R0, 0x1, RZ, 0xc0, !PT ;  /* 0x0000000100007812 */ /* 0x000fe800078ec0ff */
[----:B------:R-:W-:Y:S04]  /*68f0*/  ISETP.NE.U32.AND P4, PT, R0, 0x1, PT ;  /* 0x000000010000780c */ /* 0x000fe80003f85070 */
[----:B------:R-:W-:Y:S01]  /*6900*/  P2R R65, PR, RZ, 0x10 ;  /* 0x00000010ff417803 */ /* 0x000fe20000000000 */
[----:B------:R3:W4:Y:S01]  /*6910*/  SYNCS.PHASECHK.TRANS64.TRYWAIT P0, [R106+URZ+0x170], R5 ;  /* 0x000170056a0075a7 */ /* 0x00072200080011ff */
[----:B-1----:R-:W-:Y:S01]  /*6920*/  @P5 SEL R64, RZ, 0x1, !P1 ;  /* 0x00000001ff405807 */ /* 0x002fe20004800000 */
[----:B---3--:R-:W-:Y:S06]  /*6930*/  @!P5 BRA `(.L_x_122) ;  /* 0x000000000090d947 */ /* 0x008fec0003800000 */
[----:B------:R-:W-:Y:S01]  /*6940*/  @P4 IMAD R4, R100, 0x1000, R95 ;  /* 0x0000100064044824 */ /* 0x000fe200078e025f */
[----:B------:R-:W-:Y:S01]  /*6950*/  LOP3.LUT P5, RZ, R96, 0x80, RZ, 0xc0, !PT ;  /* 0x0000008060ff7812 */ /* 0x000fe200078ac0ff */
[----:B------:R-:W-:Y:S01]  /*6960*/  BSSY B0, `(.L_x_123) ;  /* 0x000000f000007945 */ /* 0x000fe20003800000 */
[----:B------:R-:W-:Y:S01]  /*6970*/  ISETP.NE.AND P2, PT, R64, RZ, PT ;  /* 0x000000ff4000720c */ /* 0x000fe20003f45270 */
[----:B------:R-:W-:Y:S01]  /*6980*/  @P4 VIADD R0, R4, UR49 ;  /* 0x0000003104004c36 */ /* 0x000fe20008000000 */
[----:B------:R-:W-:Y:S02]  /*6990*/  PLOP3.LUT P1, PT, PT, PT, PT, 0x8, 0x80 ;  /* 0x000000000080781c */ /* 0x000fe40003f2e170 */
[----:B------:R-:W-:Y:S02]  /*69a0*/  CS2R R58, SRZ ;  /* 0x00000000003a7805 */ /* 0x000fe4000001ff00 */
[----:B------:R-:W-:Y:S01]  /*69b0*/  @P4 PLOP3.LUT P1, PT, P5, PT, PT, 0x80, 0x8 ;  /* 0x000000000008481c */ /* 0x000fe20002f2f070 */
[C---:B------:R-:W-:Y:S01]  /*69c0*/  @P4 VIADD R2, R0.reuse, 0x10 ;  /* 0x0000001000024836 */ /* 0x040fe20000000000 */
[----:B------:R-:W-:Y:S02]  /*69d0*/  CS2R R56, SRZ ;  /* 0x0000000000387805 */ /* 0x000fe4000001ff00 */
[----:B------:R-:W-:Y:S02]  /*69e0*/  CS2R R62, SRZ ;  /* 0x00000000003e7805 */ /* 0x000fe4000001ff00 */
[----:B------:R-:W-:Y:S07]  /*69f0*/  CS2R R60, SRZ ;  /* 0x00000000003c7805 */ /* 0x000fee000001ff00 */
[----:B------:R-:W-:Y:S01]  /*6a00*/  @P1 VIADD R2, R0, 0xfffffff0 ;  /* 0xfffffff000021836 */ /* 0x000fe20000000000 */
[----:B------:R-:W-:Y:S06]  /*6a10*/  @P2 BRA `(.L_x_124) ;  /* 0x00000000000c2947 */ /* 0x000fec0003800000 */
[----:B------:R-:W-:Y:S04]  /*6a20*/  SHF.L.U32 R0, R99, 0x1f, RZ ;  /* 0x0000001f63007819 */ /* 0x000fe800000006ff */
[----:B------:R-:W1:Y:S02]  /*6a30*/  SYNCS.PHASECHK.TRANS64.TRYWAIT P1, [R3+URZ+0x100], R0 ;  /* 0x00010000030075a7 */ /* 0x000e6400080211ff */
[----:B-1----:R-:W-:Y:S05]  /*6a40*/  @!P1 BRA `(.L_x_125) ;  /* 0x0000004400d09947 */ /* 0x002fea0003800000 */
.L_x_124:
[----:B------:R-:W-:Y:S05]  /*6a50*/  BSYNC B0 ;  /* 0x0000000000007941 */ /* 0x000fea0003800000 */
.L_x_123:
[----:B------:R-:W-:Y:S01]  /*6a60*/  ISETP.NE.AND P1, PT, R65, RZ, PT ;  /* 0x000000ff4100720c */ /* 0x000fe20003f25270 */
[----:B-1----:R-:W-:Y:S02]  /*6a70*/  VIADD R3, R3, 0x120 ;  /* 0x0000012003037836 */ /* 0x002fe40000000000 */
[----:B------:R-:W-:Y:S02]  /*6a80*/  IMAD.U32 R0, RZ, RZ, UR37 ;  /* 0x00000025ff007e24 */ /* 0x000fe4000f8e00ff */
[----:B------:R-:W-:Y:S03]  /*6a90*/  VIADD R100, R100, 0x1 ;  /* 0x0000000164647836 */ /* 0x000fe60000000000 */
[----:B------:R-:W-:Y:S05]  /*6aa0*/  PRMT R0, R0, 0x654, R3 ;  /* 0x0000065400007816 */ /* 0x000fea0000000003 */
[----:B------:R1:W3:Y:S04]  /*6ab0*/  @P1 LDS.128 R56, [R4+UR49+0x300] ;  /* 0x0003003104381984 */ /* 0x0002e80008000c00 */
[----:B------:R1:W1:Y:S01]  /*6ac0*/  @P1 LDS.128 R60, [R2+0x300] ;  /* 0x00030000023c1984 */ /* 0x0002620000000c00 */
[C---:B------:R-:W-:Y:S01]  /*6ad0*/  ISETP.NE.AND P1, PT, R100.reuse, 0x4, PT ;  /* 0x000000046400780c */ /* 0x040fe20003f25270 */
[----:B------:R-:W-:Y:S01]  /*6ae0*/  @!PT LDS RZ, [RZ] ;  /* 0x00000000fffff984 */ /* 0x000fe20000000800 */
[----:B------:R-:W-:Y:S01]  /*6af0*/  @!PT LDS RZ, [RZ] ;  /* 0x00000000fffff984 */ /* 0x000fe20000000800 */
[----:B------:R-:W-:Y:S01]  /*6b00*/  @!PT LDS RZ, [RZ] ;  /* 0x00000000fffff984 */ /* 0x000fe20000000800 */
[----:B------:R-:W-:Y:S01]  /*6b10*/  @!PT LDS RZ, [RZ] ;  /* 0x00000000fffff984 */ /* 0x000fe20000000800 */
[----:B------:R5:W-:Y:S06]  /*6b20*/  MEMBAR.ALL.CTA ;  /* 0x0000000000007992 */ /* 0x000bec0000008000 */
[----:B-----5:R-:W5:Y:S01]  /*6b30*/  FENCE.VIEW.ASYNC.S ;  /* 0x00000000000073c6 */ /* 0x020f620000000000 */
[----:B------:R-:W-:Y:S01]  /*6b40*/  SEL R100, R100, RZ, P1 ;  /* 0x000000ff64647207 */ /* 0x000fe20000800000 */
[----:B-----5:R5:W-:Y:S02]  /*6b50*/  SYNCS.ARRIVE.TRANS64.RED.A1T0 RZ, [R0+URZ], RZ ;  /* 0x000000ff00ff79a7 */ /* 0x020be400081004ff */
[----:B-----5:R-:W-:Y:S04]  /*6b60*/  SEL R0, RZ, 0x1, P1 ;  /* 0x00000001ff007807 */ /* 0x020fe80000800000 */
[----:B---3--:R-:W-:Y:S02]  /*6b70*/  LOP3.LUT R99, R99, R0, RZ, 0x3c, !PT ;  /* 0x0000000063637212 */ /* 0x008fe400078e3cff */
.L_x_122:
[----:B------:R-:W-:Y:S05]  /*6b80*/  BSYNC B1 ;  /* 0x0000000000017941 */ /* 0x000fea0003800000 */
.L_x_121:
[----:B------:R-:W-:Y:S04]  /*6b90*/  SHF.R.U32.HI R0, RZ, 0x15, R48 ;  /* 0x00000015ff007819 */ /* 0x000fe80000011630 */
[----:B------:R-:W-:Y:S01]  /*6ba0*/  LOP3.LUT P1, RZ, R0, 0x3, R97, 0x48, !PT ;  /* 0x0000000300ff7812 */ /* 0x000fe20007824861 */
[----:B------:R-:W-:Y:S01]  /*6bb0*/  @!UPT UIADD3 URZ, UPT, UPT, URZ, URZ, URZ ;  /* 0x000000fffffff290 */ /* 0x000fe2000fffe0ff */
[----:B----4-:R-:W-:Y:S11]  /*6bc0*/  @P0 BRA `(.L_x_126) ;  /* 0x0000000000080947 */ /* 0x010ff60003800000 */
[----:B------:R-:W3:Y:S02]  /*6bd0*/  SYNCS.PHASECHK.TRANS64.TRYWAIT P0, [R106+URZ+0x170], R5 ;  /* 0x000170056a0075a7 */ /* 0x000ee400080011ff */
[----:B---3--:R-:W-:Y:S05]  /*6be0*/  @!P0 BRA `(.L_x_127) ;  /* 0x00000044007c8947 */ /* 0x008fea0003800000 */
.L_x_126:
[----:B------:R-:W-:Y:S05]  /*6bf0*/  @!P1 BRA `(.L_x_128) ;  /* 0x0000000000409947 */ /* 0x000fea0003800000 */
[----:B------:R-:W3:Y:S01]  /*6c00*/  LDCU.64 UR8, c[0x4][0x78] ;  /* 0x01000f00ff0877ac */ /* 0x000ee20008000a00 */
[----:B------:R-:W-:Y:S01]  /*6c10*/  MOV R3, 0x0 ;  /* 0x0000000000037802 */ /* 0x000fe20000000f00 */
[----:B------:R-:W-:Y:S02]  /*6c20*/  HFMA2 R12, -RZ, RZ, 0, 5.9604644775390625e-08 ;  /* 0x00000001ff0c7431 */ /* 0x000fe400000001ff */
[----:B------:R-:W-:Y:S02]  /*6c30*/  IMAD.MOV.U32 R8, RZ, RZ, 0x192 ;  /* 0x00000192ff087424 */ /* 0x000fe400078e00ff */
[----:B------:R-:W-:Y:S01]  /*6c40*/  IMAD.MOV.U32 R13, RZ, RZ, RZ ;  /* 0x000000ffff0d7224 */ /* 0x000fe200078e00ff */
[----:B------:R-:W4:Y:S01]  /*6c50*/  LDCU.64 UR6, c[0x4][0x80] ;  /* 0x01001000ff0677ac */ /* 0x000f220008000a00 */
[----:B-1----:R-:W1:Y:S01]  /*6c60*/  LDC.64 R2, c[0x4][R3] ;  /* 0x0100000003027b82 */ /* 0x002e620000000a00 */
[----:B------:R-:W5:Y:S01]  /*6c70*/  LDCU.64 UR4, c[0x4][0x18] ;  /* 0x01000300ff0477ac */ /* 0x000f620008000a00 */
[----:B---3--:R-:W-:Y:S01]  /*6c80*/  MOV R5, UR9 ;  /* 0x0000000900057c02 */ /* 0x008fe20008000f00 */
[----:B------:R-:W-:Y:S01]  /*6c90*/  IMAD.U32 R4, RZ, RZ, UR8 ;  /* 0x00000008ff047e24 */ /* 0x000fe2000f8e00ff */
[----:B----4-:R-:W-:Y:S01]  /*6ca0*/  MOV R7, UR7 ;  /* 0x0000000700077c02 */ /* 0x010fe20008000f00 */
[----:B------:R-:W-:Y:S01]  /*6cb0*/  IMAD.U32 R6, RZ, RZ, UR6 ;  /* 0x00000006ff067e24 */ /* 0x000fe2000f8e00ff */
[----:B-----5:R-:W-:Y:S01]  /*6cc0*/  MOV R11, UR5 ;  /* 0x00000005000b7c02 */ /* 0x020fe20008000f00 */
[----:B------:R-:W-:Y:S02]  /*6cd0*/  IMAD.U32 R10, RZ, RZ, UR4 ;  /* 0x00000004ff0a7e24 */ /* 0x000fe4000f8e00ff */
[----:B------:R-:W-:Y:S07]  /*6ce0*/  LEPC R20, `(.L_x_128) ;  /* 0x000000001014794e */ /* 0x000fee0000000000 */
[----:B-12---:R-:W-:Y:S05]  /*6cf0*/  CALL.ABS.NOINC R2 ;  /* 0x0000000002007343 */ /* 0x006fea0003c00000 */
.L_x_128:
[----:B------:R-:W-:Y:S05]  /*6d00*/  WARPSYNC.ALL ;  /* 0x0000000000007948 */ /* 0x000fea0003800000 */
[----:B------:R-:W-:Y:S01]  /*6d10*/  R2UR UR4, R48 ;  /* 0x00000000300472ca */ /* 0x000fe200000e0000 */
[----:B------:R-:W-:Y:S01]  /*6d20*/  HFMA2 R66, -RZ, RZ, 0, 9.5367431640625e-07 ;  /* 0x00000010ff427431 */ /* 0x000fe200000001ff */
[C---:B------:R-:W-:Y:S01]  /*6d30*/  PRMT R49, R56.reuse, 0x8880, RZ ;  /* 0x0000888038317816 */ /* 0x040fe200000000ff */
[----:B------:R-:W-:Y:S01]  /*6d40*/  BSSY.RECONVERGENT B0, `(.L_x_129) ;  /* 0x00000a5000007945 */ /* 0x000fe20003800200 */
[C---:B------:R-:W-:Y:S02]  /*6d50*/  SHF.L.U32 R51, R56.reuse, 0x10, RZ ;  /* 0x0000001038337819 */ /* 0x040fe400000006ff */
[----:B------:R-:W-:Y:S02]  /*6d60*/  SHF.L.U32 R52, R56, 0x8, RZ ;  /* 0x0000000838347819 */ /* 0x000fe400000006ff */
[----:B------:R-:W-:Y:S02]  /*6d70*/  SHF.R.S32.HI R51, RZ, 0x18, R51 ;  /* 0x00000018ff337819 */ /* 0x000fe40000011433 */
[----:B------:R-:W-:Y:S02]  /*6d80*/  PRMT R53, R57, 0x8880, RZ ;  /* 0x0000888039357816 */ /* 0x000fe400000000ff */
[----:B------:R-:W-:Y:S01]  /*6d90*/  IADD3 R67, PT, PT, R95, UR49, RZ ;  /* 0x000000315f437c10 */ /* 0x000fe2000fffe0ff */
[----:B-1-3--:R-:W2:Y:S01]  /*6da0*/  LDTM.x32 R4, tmem[UR4] ;  /* 0x00000004000479ee */ /* 0x00aea200082c0000 */
[----:B------:R-:W-:Y:S02]  /*6db0*/  LOP3.LUT P5, RZ, R96, 0x80, RZ, 0xc0, !PT ;  /* 0x0000008060ff7812 */ /* 0x000fe400078ac0ff */
[----:B------:R-:W-:Y:S02]  /*6dc0*/  PRMT R54, R59, 0x8880, RZ ;  /* 0x000088803b367816 */ /* 0x000fe400000000ff */
[----:B------:R-:W-:Y:S02]  /*6dd0*/  SEL R66, R66, 0xfffffff0, !P5 ;  /* 0xfffffff042427807 */ /* 0x000fe40006800000 */
[----:B------:R-:W-:Y:S02]  /*6de0*/  ISETP.NE.AND P0, PT, R104, RZ, PT ;  /* 0x000000ff6800720c */ /* 0x000fe40003f05270 */
[----:B------:R-:W-:Y:S02]  /*6df0*/  IADD3 R108, PT, PT, R67, R66, RZ ;  /* 0x00000042436c7210 */ /* 0x000fe40007ffe0ff */
[----:B------:R-:W-:Y:S01]  /*6e00*/  ISETP.NE.AND P6, PT, R72, RZ, PT ;  /* 0x000000ff4800720c */ /* 0x000fe20003fc5270 */
[C---:B--2---:R-:W-:Y:S11]  /*6e10*/  IMAD R0, R46.reuse, R4, RZ ;  /* 0x000000042e007224 */ /* 0x044ff600078e02ff */
[----:B------:R-:W-:Y:S01]  /*6e20*/  @!UPT UIADD3 URZ, UPT, UPT, URZ, URZ, URZ ;  /* 0x000000fffffff290 */ /* 0x000fe2000fffe0ff */
[----:B------:R-:W-:Y:S01]  /*6e30*/  @P6 SHF.L.U32 R74, R99, 0x1f, RZ ;  /* 0x0000001f634a6819 */ /* 0x000fe200000006ff */
[C---:B------:R-:W-:Y:S02]  /*6e40*/  IMAD R2, R46.reuse, R5, RZ ;  /* 0x000000052e027224 */ /* 0x040fe400078e02ff */
[----:B------:R-:W-:Y:S01]  /*6e50*/  IMAD R0, R49, R50, R0 ;  /* 0x0000003231007224 */ /* 0x000fe200078e0200 */
[----:B------:R-:W-:Y:S01]  /*6e60*/  SHF.R.S32.HI R49, RZ, 0x18, R52 ;  /* 0x00000018ff317819 */ /* 0x000fe20000011434 */
[C---:B------:R-:W-:Y:S02]  /*6e70*/  IMAD R3, R46.reuse, R6, RZ ;  /* 0x000000062e037224 */ /* 0x040fe400078e02ff */
[-C--:B------:R-:W-:Y:S01]  /*6e80*/  IMAD R2, R51, R50.reuse, R2 ;  /* 0x0000003233027224 */ /* 0x080fe200078e0202 */
[----:B------:R-:W-:Y:S01]  /*6e90*/  SHF.R.S32.HI R51, RZ, 0x18, R56 ;  /* 0x00000018ff337819 */ /* 0x000fe20000011438 */
[C---:B------:R-:W-:Y:S02]  /*6ea0*/  IMAD R7, R46.reuse, R7, RZ ;  /* 0x000000072e077224 */ /* 0x040fe400078e02ff */
[----:B------:R-:W-:Y:S01]  /*6eb0*/  IMAD R3, R49, R50, R3 ;  /* 0x0000003231037224 */ /* 0x000fe200078e0203 */
[----:B------:R-:W-:Y:S01]  /*6ec0*/  MOV R49, R53 ;  /* 0x0000003500317202 */ /* 0x000fe20000000f00 */
[C---:B------:R-:W-:Y:S01]  /*6ed0*/  IMAD.U32 R52, R57.reuse, 0x10000, RZ ;  /* 0x0001000039347824 */ /* 0x040fe200078e00ff */
[----:B------:R-:W-:Y:S01]  /*6ee0*/  SHF.L.U32 R53, R57, 0x8, RZ ;  /* 0x0000000839357819 */ /* 0x000fe200000006ff */
[C---:B------:R-:W-:Y:S02]  /*6ef0*/  IMAD R4, R46.reuse, R8, RZ ;  /* 0x000000082e047224 */ /* 0x040fe400078e02ff */
[-C--:B------:R-:W-:Y:S01]  /*6f00*/  IMAD R7, R51, R50.reuse, R7 ;  /* 0x0000003233077224 */ /* 0x080fe200078e0207 */
[----:B------:R-:W-:Y:S01]  /*6f10*/  SHF.R.S32.HI R51, RZ, 0x18, R52 ;  /* 0x00000018ff337819 */ /* 0x000fe20000011434 */
[C---:B------:R-:W-:Y:S01]  /*6f20*/  IMAD R5, R46.reuse, R9, RZ ;  /* 0x000000092e057224 */ /* 0x040fe200078e02ff */
[----:B------:R-:W-:Y:S01]  /*6f30*/  SHF.R.S32.HI R52, RZ, 0x18, R57 ;  /* 0x00000018ff347819 */ /* 0x000fe20000011439 */
[----:B------:R-:W-:Y:S01]  /*6f40*/  IMAD R4, R49, R50, R4 ;  /* 0x0000003231047224 */ /* 0x000fe200078e0204 */
[----:B------:R-:W-:Y:S01]  /*6f50*/  SHF.R.S32.HI R49, RZ, 0x18, R53 ;  /* 0x00000018ff317819 */ /* 0x000fe20000011435 */
[----:B------:R-:W-:Y:S01]  /*6f60*/  IMAD R6, R46, R10, RZ ;  /* 0x0000000a2e067224 */ /* 0x000fe200078e02ff */
[----:B------:R-:W-:Y:S01]  /*6f70*/  PRMT R53, R58, 0x8880, RZ ;  /* 0x000088803a357816 */ /* 0x000fe200000000ff */
[----:B------:R-:W-:Y:S01]  /*6f80*/  IMAD R11, R46, R11, RZ ;  /* 0x0000000b2e0b7224 */ /* 0x000fe200078e02ff */
[----:B------:R-:W-:Y:S01]  /*6f90*/  I2IP.S8.S32.SAT R55, R7, R3, RZ ;  /* 0x0000000307377239 */ /* 0x000fe200000014ff */
[----:B------:R-:W-:Y:S02]  /*6fa0*/  IMAD R5, R51, R50, R5 ;  /* 0x0000003233057224 */ /* 0x000fe400078e0205 */
[----:B------:R-:W-:Y:S01]  /*6fb0*/  IMAD.U32 R51, R58, 0x10000, RZ ;  /* 0x000100003a337824 */ /* 0x000fe200078e00ff */
[----:B------:R-:W-:Y:S01]  /*6fc0*/  I2IP.S8.S32.SAT R68, R2, R0, R55 ;  /* 0x0000000002447239 */ /* 0x000fe20000001437 */
[----:B------:R-:W-:Y:S01]  /*6fd0*/  IMAD R6, R49, R50, R6 ;  /* 0x0000003231067224 */ /* 0x000fe200078e0206 */
[----:B------:R-:W-:Y:S01]  /*6fe0*/  MOV R49, R53 ;  /* 0x0000003500317202 */ /* 0x000fe20000000f00 */
[----:B------:R-:W-:Y:S01]  /*6ff0*/  IMAD R8, R46, R12, RZ ;  /* 0x0000000c2e087224 */ /* 0x000fe200078e02ff */
[----:B------:R-:W-:Y:S01]  /*7000*/  SHF.R.S32.HI R51, RZ, 0x18, R51 ;  /* 0x00000018ff337819 */ /* 0x000fe20000011433 */
[-C--:B------:R-:W-:Y:S01]  /*7010*/  IMAD R11, R52, R50.reuse, R11 ;  /* 0x00000032340b7224 */ /* 0x080fe200078e020b */
[----:B------:R-:W-:Y:S01]  /*7020*/  SHF.L.U32 R52, R58, 0x8, RZ ;  /* 0x000000083a347819 */ /* 0x000fe200000006ff */
[C---:B------:R-:W-:Y:S01]  /*7030*/  IMAD R9, R46.reuse, R13, RZ ;  /* 0x0000000d2e097224 */ /* 0x040fe200078e02ff */
[----:B------:R-:W-:Y:S01]  /*7040*/  SHF.L.U32 R53, R59, 0x8, RZ ;  /* 0x000000083b357819 */ /* 0x000fe200000006ff */
[----:B------:R-:W-:Y:S01]  /*7050*/  IMAD R8, R49, R50, R8 ;  /* 0x0000003231087224 */ /* 0x000fe200078e0208 */
[----:B------:R-:W-:Y:S01]  /*7060*/  SHF.R.S32.HI R49, RZ, 0x18, R52 ;  /* 0x00000018ff317819 */ /* 0x000fe20000011434 */
[C---:B------:R-:W-:Y:S01]  /*7070*/  IMAD R10, R46.reuse, R14, RZ ;  /* 0x0000000e2e0a7224 */ /* 0x040fe200078e02ff */
[----:B------:R-:W-:Y:S01]  /*7080*/  I2IP.S8.S32.SAT R69, R11, R6, RZ ;  /* 0x000000060b457239 */ /* 0x000fe200000014ff */
[----:B------:R-:W-:Y:S01]  /*7090*/  IMAD R9, R51, R50, R9 ;  /* 0x0000003233097224 */ /* 0x000fe200078e0209 */
[----:B------:R-:W-:Y:S01]  /*70a0*/  SHF.R.S32.HI R51, RZ, 0x18, R58 ;  /* 0x00000018ff337819 */ /* 0x000fe2000001143a */
[----:B------:R-:W-:Y:S01]  /*70b0*/  IMAD.U32 R52, R59, 0x10000, RZ ;  /* 0x000100003b347824 */ /* 0x000fe200078e00ff */
[----:B------:R-:W-:Y:S01]  /*70c0*/  I2IP.S8.S32.SAT R69, R5, R4, R69 ;  /* 0x0000000405457239 */ /* 0x000fe20000001445 */
[C---:B------:R-:W-:Y:S01]  /*70d0*/  IMAD R15, R46.reuse, R15, RZ ;  /* 0x0000000f2e0f7224 */ /* 0x040fe200078e02ff */
[----:B------:R-:W-:Y:S01]  /*70e0*/  SHF.R.S32.HI R53, RZ, 0x18, R53 ;  /* 0x00000018ff357819 */ /* 0x000fe20000011435 */
[----:B------:R-:W-:Y:S01]  /*70f0*/  IMAD R10, R49, R50, R10 ;  /* 0x00000032310a7224 */ /* 0x000fe200078e020a */
[----:B------:R-:W-:Y:S01]  /*7100*/  MOV R49, R54 ;  /* 0x0000003600317202 */ /* 0x000fe20000000f00 */
[C---:B------:R-:W-:Y:S01]  /*7110*/  IMAD R12, R46.reuse, R16, RZ ;  /* 0x000000102e0c7224 */ /* 0x040fe200078e02ff */
[----:B------:R-:W-:Y:S01]  /*7120*/  SHF.R.S32.HI R52, RZ, 0x18, R52 ;  /* 0x00000018ff347819 */ /* 0x000fe20000011434 */
[C---:B------:R-:W-:Y:S02]  /*7130*/  IMAD R13, R46.reuse, R17, RZ ;  /* 0x000000112e0d7224 */ /* 0x040fe400078e02ff */
[----:B------:R-:W-:Y:S01]  /*7140*/  IMAD R15, R51, R50, R15 ;  /* 0x00000032330f7224 */ /* 0x000fe200078e020f */
[----:B------:R-:W-:Y:S01]  /*7150*/  SHF.R.S32.HI R51, RZ, 0x18, R59 ;  /* 0x00000018ff337819 */ /* 0x000fe2000001143b */
[C---:B------:R-:W-:Y:S02]  /*7160*/  IMAD R14, R46.reuse, R18, RZ ;  /* 0x000000122e0e7224 */ /* 0x040fe400078e02ff */
[----:B------:R-:W-:Y:S01]  /*7170*/  IMAD R12, R49, R50, R12 ;  /* 0x00000032310c7224 */ /* 0x000fe200078e020c */
[----:B------:R-:W-:Y:S01]  /*7180*/  I2IP.S8.S32.SAT R70, R15, R10, RZ ;  /* 0x0000000a0f467239 */ /* 0x000fe200000014ff */
[----:B------:R-:W-:Y:S01]  /*7190*/  IMAD R19, R46, R19, RZ ;  /* 0x000000132e137224 */ /* 0x000fe200078e02ff */
[----:B------:R-:W-:Y:S01]  /*71a0*/  PRMT R49, R60, 0x8880, RZ ;  /* 0x000088803c317816 */ /* 0x000fe200000000ff */
[----:B------:R-:W-:Y:S01]  /*71b0*/  IMAD R13, R52, R50, R13 ;  /* 0x00000032340d7224 */ /* 0x000fe200078e020d */
[----:B------:R-:W-:Y:S01]  /*71c0*/  I2IP.S8.S32.SAT R70, R9, R8, R70 ;  /* 0x0000000809467239 */ /* 0x000fe20000001446 */
[-C--:B------:R-:W-:Y:S01]  /*71d0*/  IMAD R14, R53, R50.reuse, R14 ;  /* 0x00000032350e7224 */ /* 0x080fe200078e020e */
[----:B------:R-:W-:Y:S01]  /*71e0*/  PRMT R53, R61, 0x8880, RZ ;  /* 0x000088803d357816 */ /* 0x000fe200000000ff */
[----:B------:R-:W-:Y:S01]  /*71f0*/  IMAD R19, R51, R50, R19 ;  /* 0x0000003233137224 */ /* 0x000fe200078e0213 */
[----:B------:R-:W-:Y:S01]  /*7200*/  SHF.L.U32 R52, R61, 0x10, RZ ;  /* 0x000000103d347819 */ /* 0x000fe200000006ff */
[----:B------:R-:W-:Y:S02]  /*7210*/  IMAD R16, R46, R20, RZ ;  /* 0x000000142e107224 */ /* 0x000fe400078e02ff */
[C---:B------:R-:W-:Y:S01]  /*7220*/  IMAD.U32 R51, R60.reuse, 0x10000, RZ ;  /* 0x000100003c337824 */ /* 0x040fe200078e00ff */
[----:B------:R-:W-:Y:S01]  /*7230*/  I2IP.S8.S32.SAT R71, R19, R14, RZ ;  /* 0x0000000e13477239 */ /* 0x000fe200000014ff */
[----:B------:R-:W-:Y:S01]  /*7240*/  IMAD R16, R49, R50, R16 ;  /* 0x0000003231107224 */ /* 0x000fe200078e0210 */
[----:B------:R-:W-:Y:S01]  /*7250*/  SHF.L.U32 R49, R60, 0x8, RZ ;  /* 0x000000083c317819 */ /* 0x000fe200000006ff */
[C---:B------:R-:W-:Y:S01]  /*7260*/  IMAD R17, R46.reuse, R21, RZ ;  /* 0x000000152e117224 */ /* 0x040fe200078e02ff */
[----:B------:R-:W-:Y:S01]  /*7270*/  SHF.R.S32.HI R51, RZ, 0x18, R51 ;  /* 0x00000018ff337819 */ /* 0x000fe20000011433 */
[C---:B------:R-:W-:Y:S01]  /*7280*/  IMAD R18, R46.reuse, R22, RZ ;  /* 0x000000162e127224 */ /* 0x040fe200078e02ff */
[----:B------:R-:W-:Y:S01]  /*7290*/  SHF.R.S32.HI R49, RZ, 0x18, R49 ;  /* 0x00000018ff317819 */ /* 0x000fe20000011431 */
[C---:B------:R-:W-:Y:S01]  /*72a0*/  IMAD R23, R46.reuse, R23, RZ ;  /* 0x000000172e177224 */ /* 0x040fe200078e02ff */
[----:B------:R-:W-:Y:S01]  /*72b0*/  I2IP.S8.S32.SAT R71, R13, R12, R71 ;  /* 0x0000000c0d477239 */ /* 0x000fe20000001447 */
[----:B------:R-:W-:Y:S01]  /*72c0*/  IMAD R17, R51, R50, R17 ;  /* 0x0000003233117224 */ /* 0x000fe200078e0211 */
[----:B------:R-:W-:Y:S01]  /*72d0*/  SHF.R.S32.HI R51, RZ, 0x18, R60 ;  /* 0x00000018ff337819 */ /* 0x000fe2000001143c */
[----:B------:R-:W-:Y:S01]  /*72e0*/  IMAD.SHL.U32 R54, R61, 0x100, RZ ;  /* 0x000001003d367824 */ /* 0x000fe200078e00ff */
[----:B------:R-:W-:Y:S01]  /*72f0*/  SHF.R.S32.HI R52, RZ, 0x18, R52 ;  /* 0x00000018ff347819 */ /* 0x000fe20000011434 */
[C---:B------:R-:W-:Y:S01]  /*7300*/  IMAD R20, R46.reuse, R24, RZ ;  /* 0x000000182e147224 */ /* 0x040fe200078e02ff */
[----:B------:R1:W-:Y:S01]  /*7310*/  STS.128 [R95+UR49+0x4300], R68 ;  /* 0x004300445f007988 */ /* 0x0003e20008000c31 */
[-C--:B------:R-:W-:Y:S01]  /*7320*/  IMAD R18, R49, R50.reuse, R18 ;  /* 0x0000003231127224 */ /* 0x080fe200078e0212 */
[----:B------:R-:W-:Y:S01]  /*7330*/  SHF.R.S32.HI R49, RZ, 0x18, R54 ;  /* 0x00000018ff317819 */ /* 0x000fe20000011436 */
[C---:B------:R-:W-:Y:S01]  /*7340*/  IMAD R21, R46.reuse, R25, RZ ;  /* 0x000000192e157224 */ /* 0x040fe200078e02ff */
[----:B------:R-:W-:Y:S01]  /*7350*/  SHF.R.S32.HI R54, RZ, 0x18, R63 ;  /* 0x00000018ff367819 */ /* 0x000fe2000001143f */
[----:B------:R-:W-:Y:S01]  /*7360*/  IMAD R23, R51, R50, R23 ;  /* 0x0000003233177224 */ /* 0x000fe200078e0217 */
[----:B------:R-:W-:Y:S01]  /*7370*/  SHF.R.S32.HI R51, RZ, 0x18, R61 ;  /* 0x00000018ff337819 */ /* 0x000fe2000001143d */
[C---:B------:R-:W-:Y:S02]  /*7380*/  IMAD R22, R46.reuse, R26, RZ ;  /* 0x0000001a2e167224 */ /* 0x040fe400078e02ff */
[----:B------:R-:W-:Y:S01]  /*7390*/  IMAD R20, R53, R50, R20 ;  /* 0x0000003235147224 */ /* 0x000fe200078e0214 */
[----:B------:R-:W-:Y:S01]  /*73a0*/  I2IP.S8.S32.SAT R76, R23, R18, RZ ;  /* 0x00000012174c7239 */ /* 0x000fe200000014ff */
[----:B------:R-:W-:Y:S01]  /*73b0*/  IMAD R27, R46, R27, RZ ;  /* 0x0000001b2e1b7224 */ /* 0x000fe200078e02ff */
[----:B------:R-:W-:Y:S01]  /*73c0*/  SHF.L.U32 R53, R62, 0x8, RZ ;  /* 0x000000083e357819 */ /* 0x000fe200000006ff */
[-C--:B------:R-:W-:Y:S01]  /*73d0*/  IMAD R21, R52, R50.reuse, R21 ;  /* 0x0000003234157224 */ /* 0x080fe200078e0215 */
[C---:B------:R-:W-:Y:S01]  /*73e0*/  SHF.L.U32 R52, R62.reuse, 0x10, RZ ;  /* 0x000000103e347819 */ /* 0x040fe200000006ff */
[----:B------:R-:W-:Y:S01]  /*73f0*/  IMAD R22, R49, R50, R22 ;  /* 0x0000003231167224 */ /* 0x000fe200078e0216 */
[----:B------:R-:W-:Y:S01]  /*7400*/  PRMT R49, R62, 0x8880, RZ ;  /* 0x000088803e317816 */ /* 0x000fe200000000ff */
[C---:B------:R-:W-:Y:S01]  /*7410*/  IMAD R24, R46.reuse, R28, RZ ;  /* 0x0000001c2e187224 */ /* 0x040fe200078e02ff */
[----:B------:R-:W-:Y:S01]  /*7420*/  I2IP.S8.S32.SAT R76, R17, R16, R76 ;  /* 0x00000010114c7239 */ /* 0x000fe2000000144c */
[----:B------:R-:W-:Y:S01]  /*7430*/  IMAD R27, R51, R50, R27 ;  /* 0x00000032331b7224 */ /* 0x000fe200078e021b */
[----:B------:R-:W-:Y:S01]  /*7440*/  SHF.R.S32.HI R51, RZ, 0x18, R52 ;  /* 0x00000018ff337819 */ /* 0x000fe20000011434 */
[C---:B------:R-:W-:Y:S01]  /*7450*/  IMAD R25, R46.reuse, R29, RZ ;  /* 0x0000001d2e197224 */ /* 0x040fe200078e02ff */
[----:B------:R-:W-:Y:S01]  /*7460*/  SHF.R.S32.HI R53, RZ, 0x18, R53 ;  /* 0x00000018ff357819 */ /* 0x000fe20000011435 */
[C---:B------:R-:W-:Y:S01]  /*7470*/  IMAD R26, R46.reuse, R30, RZ ;  /* 0x0000001e2e1a7224 */ /* 0x040fe200078e02ff */
[----:B------:R-:W-:Y:S01]  /*7480*/  I2IP.S8.S32.SAT R77, R27, R22, RZ ;  /* 0x000000161b4d7239 */ /* 0x000fe200000014ff */
[-C--:B------:R-:W-:Y:S01]  /*7490*/  IMAD R24, R49, R50.reuse, R24 ;  /* 0x0000003231187224 */ /* 0x080fe200078e0218 */
[----:B------:R-:W-:Y:S01]  /*74a0*/  SHF.L.U32 R52, R63, 0x10, RZ ;  /* 0x000000103f347819 */ /* 0x000fe200000006ff */
[----:B------:R-:W-:Y:S01]  /*74b0*/  IMAD R25, R51, R50, R25 ;  /* 0x0000003233197224 */ /* 0x000fe200078e0219 */
[----:B------:R-:W-:Y:S01]  /*74c0*/  I2IP.S8.S32.SAT R77, R21, R20, R77 ;  /* 0x00000014154d7239 */ /* 0x000fe2000000144d */
[----:B------:R-:W-:Y:S01]  /*74d0*/  IMAD R26, R53, R50, R26 ;  /* 0x00000032351a7224 */ /* 0x000fe200078e021a */
[----:B------:R-:W-:Y:S01]  /*74e0*/  SHF.R.S32.HI R49, RZ, 0x18, R62 ;  /* 0x00000018ff317819 */ /* 0x000fe2000001143e */
[C---:B------:R-:W-:Y:S01]  /*74f0*/  IMAD R31, R46.reuse, R31, RZ ;  /* 0x0000001f2e1f7224 */ /* 0x040fe200078e02ff */
[C---:B------:R-:W-:Y:S01]  /*7500*/  PRMT R51, R63.reuse, 0x8880, RZ ;  /* 0x000088803f337816 */ /* 0x040fe200000000ff */
[----:B------:R-:W-:Y:S01]  /*7510*/  IMAD.SHL.U32 R53, R63, 0x100, RZ ;  /* 0x000001003f357824 */ /* 0x000fe200078e00ff */
[----:B------:R-:W-:Y:S01]  /*7520*/  SHF.R.S32.HI R52, RZ, 0x18, R52 ;  /* 0x00000018ff347819 */ /* 0x000fe20000011434 */
[C---:B------:R-:W-:Y:S02]  /*7530*/  IMAD R28, R46.reuse, R32, RZ ;  /* 0x000000202e1c7224 */ /* 0x040fe400078e02ff */
[C---:B------:R-:W-:Y:S01]  /*7540*/  IMAD R29, R46.reuse, R33, RZ ;  /* 0x000000212e1d7224 */ /* 0x040fe200078e02ff */
[----:B------:R-:W-:Y:S01]  /*7550*/  SHF.R.S32.HI R53, RZ, 0x18, R53 ;  /* 0x00000018ff357819 */ /* 0x000fe20000011435 */
[-C--:B------:R-:W-:Y:S02]  /*7560*/  IMAD R31, R49, R50.reuse, R31 ;  /* 0x00000032311f7224 */ /* 0x080fe400078e021f */
[----:B------:R-:W-:Y:S02]  /*7570*/  IMAD R28, R51, R50, R28 ;  /* 0x00000032331c7224 */ /* 0x000fe400078e021c */
[----:B------:R-:W-:Y:S01]  /*7580*/  IMAD R30, R46, R34, RZ ;  /* 0x000000222e1e7224 */ /* 0x000fe200078e02ff */
[----:B------:R-:W-:Y:S01]  /*7590*/  I2IP.S8.S32.SAT R55, R31, R26, RZ ;  /* 0x0000001a1f377239 */ /* 0x000fe200000014ff */
[----:B------:R-:W-:Y:S02]  /*75a0*/  IMAD R29, R52, R50, R29 ;  /* 0x00000032341d7224 */ /* 0x000fe400078e021d */
[----:B------:R-:W-:Y:S01]  /*75b0*/  IMAD R35, R46, R35, RZ ;  /* 0x000000232e237224 */ /* 0x000fe200078e02ff */
[----:B------:R-:W-:Y:S01]  /*75c0*/  I2IP.S8.S32.SAT R78, R25, R24, R55 ;  /* 0x00000018194e7239 */ /* 0x000fe20000001437 */
[-C--:B------:R-:W-:Y:S01]  /*75d0*/  IMAD R30, R53, R50.reuse, R30 ;  /* 0x00000032351e7224 */ /* 0x080fe200078e021e */
[----:B------:R-:W-:Y:S01]  /*75e0*/  LEA R55, R100, UR49, 0x3 ;  /* 0x0000003164377c11 */ /* 0x000fe2000f8e18ff */
[----:B------:R-:W-:Y:S05]  /*75f0*/  IMAD R35, R54, R50, R35 ;  /* 0x0000003236237224 */ /* 0x000fea00078e0223 */
[----:B------:R-:W-:Y:S04]  /*7600*/  I2IP.S8.S32.SAT R73, R35, R30, RZ ;  /* 0x0000001e23497239 */ /* 0x000fe800000014ff */
[----:B------:R-:W-:Y:S05]  /*7610*/  I2IP.S8.S32.SAT R79, R29, R28, R73 ;  /* 0x0000001c1d4f7239 */ /* 0x000fea0000001449 */
[----:B------:R1:W-:Y:S01]  /*7620*/  STS.128 [R108+0x4300], R76 ;  /* 0x0043004c6c007388 */ /* 0x0003e20000000c00 */
[----:B------:R-:W-:Y:S01]  /*7630*/  @!PT LDS RZ, [RZ] ;  /* 0x00000000fffff984 */ /* 0x000fe20000000800 */
[----:B------:R-:W-:Y:S01]  /*7640*/  @!PT LDS RZ, [RZ] ;  /* 0x00000000fffff984 */ /* 0x000fe20000000800 */
[----:B------:R-:W-:Y:S01]  /*7650*/  @!PT LDS RZ, [RZ] ;  /* 0x00000000fffff984 */ /* 0x000fe20000000800 */
[----:B------:R-:W-:Y:S01]  /*7660*/  @!PT LDS RZ, [RZ] ;  /* 0x00000000fffff984 */ /* 0x000fe20000000800 */
[----:B------:R2:W-:Y:S07]  /*7670*/  MEMBAR.ALL.CTA ;  /* 0x0000000000007992 */ /* 0x0005ee0000008000 */
[----:B--2---:R-:W2:Y:S02]  /*7680*/  FENCE.VIEW.ASYNC.S ;  /* 0x00000000000073c6 */ /* 0x004ea40000000000 */
[----:B--2---:R-:W-:Y:S06]  /*7690*/  BAR.SYNC.DEFER_BLOCKING 0x1, 0x80 ;  /* 0x0042000000007b1d */ /* 0x004fec0000010000 */
[----:B------:R-:W-:Y:S05]  /*76a0*/  @P0 BRA `(.L_x_130) ;  /* 0x0000000000380947 */ /* 0x000fea0003800000 */
[----:B------:R-:W-:Y:S02]  /*76b0*/  UIADD3 UR4, UPT, UPT, UR49, 0x4300, URZ ;  /* 0x0000430031047890 */ /* 0x000fe4000fffe0ff */
[----:B------:R-:W-:Y:S01]  /*76c0*/  UIADD3 UR8, UP0, UPT, UR52, 0x680, URZ ;  /* 0x0000068034087890 */ /* 0x000fe2000ff1e0ff */
[----:B------:R-:W-:Y:S01]  /*76d0*/  UMOV UR43, UR36 ;  /* 0x00000024002b7c82 */ /* 0x000fe20008000000 */
[----:B------:R-:W-:Y:S02]  /*76e0*/  UIADD3 UR5, UPT, UPT, UR41, 0x80, URZ ;  /* 0x0000008029057890 */ /* 0x000fe4000fffe0ff */
[----:B------:R-:W-:Y:S01]  /*76f0*/  MOV R103, UR4 ;  /* 0x0000000400677c02 */ /* 0x000fe20008000f00 */
[----:B------:R-:W-:Y:S02]  /*7700*/  UIADD3.X UR9, UPT, UPT, URZ, UR53, URZ, UP0, !UPT ;  /* 0x00000035ff097290 */ /* 0x000fe400087fe4ff */
[----:B------:R-:W-:Y:S01]  /*7710*/  UIADD3 UR4, UPT, UPT, UR49, 0x4b00, URZ ;  /* 0x00004b0031047890 */ /* 0x000fe2000fffe0ff */
[----:B------:R-:W-:Y:S01]  /*7720*/  R2UR UR40, R103 ;  /* 0x00000000672872ca */ /* 0x000fe200000e0000 */
[----:B------:R-:W-:Y:S01]  /*7730*/  UMOV UR6, UR42 ;  /* 0x0000002a00067c82 */ /* 0x000fe20008000000 */
[----:B------:R-:W-:Y:S11]  /*7740*/  UMOV UR7, UR36 ;  /* 0x0000002400077c82 */ /* 0x000ff60008000000 */
[----:B------:R2:W-:Y:S01]  /*7750*/  UTMASTG.3D [UR40], [UR8] ;  /* 0x00000028080073b5 */ /* 0x0005e20008010000 */
[----:B------:R2:W-:Y:S01]  /*7760*/  UTMASTG.3D [UR4], [UR8] ;  /* 0x00000004080073b5 */ /* 0x0005e20008010000 */
[----:B------:R0:W-:Y:S01]  /*7770*/  UTMACMDFLUSH ;  /* 0x00000000000079b7 */ /* 0x0001e20000000000 */
[----:B--2---:R-:W-:Y:S04]  /*7780*/  DEPBAR.LE SB0, 0x1 ;  /* 0x000080400000791a */ /* 0x004fe80000000000 */
.L_x_130:
[----:B------:R-:W-:Y:S05]  /*7790*/  BSYNC.RECONVERGENT B0 ;  /* 0x0000000000007941 */ /* 0x000fea0003800200 */
.L_x_129:
[----:B------:R-:W-:Y:S06]  /*77a0*/  BAR.SYNC.DEFER_BLOCKING 0x1, 0x80 ;  /* 0x0042000000007b1d */ /* 0x000fec0000010000 */
[----:B------:R-:W2:Y:S01]  /*77b0*/  @P6 SYNCS.PHASECHK.TRANS64.TRYWAIT P0, [R55+URZ+0x100], R74 ;  /* 0x0001004a370065a7 */ /* 0x000ea200080011ff */
[----:B------:R-:W-:Y:S01]  /*77c0*/  BSSY B1, `(.L_x_131) ;  /* 0x000001f000017945 */ /* 0x000fe20003800000 */
[----:B--2---:R-:W-:Y:S03]  /*77d0*/  @P6 SEL R64, RZ, 0x1, !P0 ;  /* 0x00000001ff406807 */ /* 0x004fe60004000000 */
[----:B------:R-:W-:Y:S05]  /*77e0*/  @!P6 BRA `(.L_x_132) ;  /* 0x000000000070e947 */ /* 0x000fea0003800000 */
[----:B------:R-:W-:Y:S01]  /*77f0*/  ISETP.NE.AND P1, PT, R65, RZ, PT ;  /* 0x000000ff4100720c */ /* 0x000fe20003f25270 */
[----:B------:R-:W-:Y:S01]  /*7800*/  BSSY B0, `(.L_x_133) ;  /* 0x0000008000007945 */ /* 0x000fe20003800000 */
[----:B------:R-:W-:Y:S11]  /*7810*/  ISETP.NE.AND P0, PT, R64, RZ, PT ;  /* 0x000000ff4000720c */ /* 0x000ff60003f05270 */
[----:B------:R-:W-:Y:S04]  /*7820*/  @P1 IMAD R3, R100, 0x1000, R67 ;  /* 0x0000100064031824 */ /* 0x000fe800078e0243 */
[----:B------:R-:W-:Y:S01]  /*7830*/  @P1 IMAD.IADD R2, R66, 0x1, R3 ;  /* 0x0000000142021824 */ /* 0x000fe200078e0203 */
[----:B------:R-:W-:Y:S06]  /*7840*/  @P0 BRA `(.L_x_134) ;  /* 0x00000000000c0947 */ /* 0x000fec0003800000 */
[----:B------:R-:W-:Y:S04]  /*7850*/  SHF.L.U32 R0, R99, 0x1f, RZ ;  /* 0x0000001f63007819 */ /* 0x000fe800000006ff */
[----:B------:R-:W2:Y:S02]  /*7860*/  SYNCS.PHASECHK.TRANS64.TRYWAIT P0, [R55+URZ+0x100], R0 ;  /* 0x00010000370075a7 */ /* 0x000ea400080011ff */
[----:B--2---:R-:W-:Y:S05]  /*7870*/  @!P0 BRA `(.L_x_135) ;  /* 0x00000038006c8947 */ /* 0x004fea0003800000 */
.L_x_134:
[----:B------:R-:W-:Y:S05]  /*7880*/  BSYNC B0 ;  /* 0x0000000000007941 */ /* 0x000fea0003800000 */
.L_x_133:
[----:B------:R-:W-:Y:S01]  /*7890*/  ISETP.NE.AND P0, PT, R65, RZ, PT ;  /* 0x000000ff4100720c */ /* 0x000fe20003f05270 */
[----:B--2---:R-:W-:Y:S02]  /*78a0*/  VIADD R55, R55, 0x120 ;  /* 0x0000012037377836 */ /* 0x004fe40000000000 */
[----:B------:R-:W-:Y:S02]  /*78b0*/  IMAD.U32 R0, RZ, RZ, UR37 ;  /* 0x00000025ff007e24 */ /* 0x000fe4000f8e00ff */
[----:B------:R-:W-:Y:S03]  /*78c0*/  VIADD R100, R100, 0x1 ;  /* 0x0000000164647836 */ /* 0x000fe60000000000 */
[----:B------:R-:W-:Y:S05]  /*78d0*/  PRMT R0, R0, 0x654, R55 ;  /* 0x0000065400007816 */ /* 0x000fea0000000037 */
[----:B------:R2:W3:Y:S04]  /*78e0*/  @P0 LDS.128 R56, [R3+0x300] ;  /* 0x0003000003380984 */ /* 0x0004e80000000c00 */
[----:B------:R2:W4:Y:S01]  /*78f0*/  @P0 LDS.128 R60, [R2+0x300] ;  /* 0x00030000023c0984 */ /* 0x0005220000000c00 */
        /* <DEDUP_REMOVED lines=10> */
[----:B--23--:R-:W-:Y:S02]  /*79a0*/  LOP3.LUT R99, R99, R0, RZ, 0x3c, !PT ;  /* 0x0000000063637212 */ /* 0x00cfe400078e3cff */
.L_x_132:
[----:B------:R-:W-:Y:S05]  /*79b0*/  BSYNC B1 ;  /* 0x0000000000017941 */ /* 0x000fea0003800000 */
.L_x_131:
[----:B------:R-:W-:Y:S05]  /*79c0*/  VIADD R0, R48, 0x20 ;  /* 0x0000002030007836 */ /* 0x000fea0000000000 */
[----:B------:R-:W-:Y:S04]  /*79d0*/  SHF.R.U32.HI R0, RZ, 0x15, R0 ;  /* 0x00000015ff007819 */ /* 0x000fe80000011600 */
[----:B------:R-:W-:Y:S11]  /*79e0*/  LOP3.LUT P0, RZ, R0, 0x3, R97, 0x48, !PT ;  /* 0x0000000300ff7812 */ /* 0x000ff60007804861 */
[----:B------:R-:W-:Y:S02]  /*79f0*/  @!UPT UIADD3 URZ, UPT, UPT, URZ, URZ, URZ ;  /* 0x000000fffffff290 */ /* 0x000fe4000fffe0ff */
[----:B------:R-:W-:Y:S05]  /*7a00*/  @!P0 BRA `(.L_x_136) ;  /* 0x0000000000408947 */ /* 0x000fea0003800000 */
[----:B------:R-:W2:Y:S01]  /*7a10*/  LDCU.64 UR8, c[0x4][0x78] ;  /* 0x01000f00ff0877ac */ /* 0x000ea20008000a00 */
[----:B------:R-:W-:Y:S01]  /*7a20*/  MOV R3, 0x0 ;  /* 0x0000000000037802 */ /* 0x000fe20000000f00 */
[----:B------:R-:W-:Y:S02]  /*7a30*/  HFMA2 R12, -RZ, RZ, 0, 5.9604644775390625e-08 ;  /* 0x00000001ff0c7431 */ /* 0x000fe400000001ff */
[----:B------:R-:W-:Y:S02]  /*7a40*/  IMAD.MOV.U32 R8, RZ, RZ, 0x192 ;  /* 0x00000192ff087424 */ /* 0x000fe400078e00ff */
[----:B------:R-:W-:Y:S01]  /*7a50*/  IMAD.MOV.U32 R13, RZ, RZ, RZ ;  /* 0x000000ffff0d7224 */ /* 0x000fe200078e00ff */
[----:B------:R-:W3:Y:S01]  /*7a60*/  LDCU.64 UR6, c[0x4][0x80] ;  /* 0x01001000ff0677ac */ /* 0x000ee20008000a00 */
[----:B------:R-:W1:Y:S01]  /*7a70*/  LDC.64 R2, c[0x4][R3] ;  /* 0x0100000003027b82 */ /* 0x000e620000000a00 */
[----:B------:R-:W5:Y:S01]  /*7a80*/  LDCU.64 UR4, c[0x4][0x18] ;  /* 0x01000300ff0477ac */ /* 0x000f620008000a00 */
[----:B--2---:R-:W-:Y:S01]  /*7a90*/  MOV R5, UR9 ;  /* 0x0000000900057c02 */ /* 0x004fe20008000f00 */
[----:B------:R-:W-:Y:S01]  /*7aa0*/  IMAD.U32 R4, RZ, RZ, UR8 ;  /* 0x00000008ff047e24 */ /* 0x000fe2000f8e00ff */
[----:B---3--:R-:W-:Y:S01]  /*7ab0*/  MOV R7, UR7 ;  /* 0x0000000700077c02 */ /* 0x008fe20008000f00 */
[----:B------:R-:W-:Y:S01]  /*7ac0*/  IMAD.U32 R6, RZ, RZ, UR6 ;  /* 0x00000006ff067e24 */ /* 0x000fe2000f8e00ff */
[----:B-----5:R-:W-:Y:S01]  /*7ad0*/  MOV R11, UR5 ;  /* 0x00000005000b7c02 */ /* 0x020fe20008000f00 */
[----:B------:R-:W-:Y:S02]  /*7ae0*/  IMAD.U32 R10, RZ, RZ, UR4 ;  /* 0x00000004ff0a7e24 */ /* 0x000fe4000f8e00ff */
[----:B------:R-:W-:Y:S07]  /*7af0*/  LEPC R20, `(.L_x_136) ;  /* 0x000000001014794e */ /* 0x000fee0000000000 */
[----:B-1--4-:R-:W-:Y:S05]  /*7b00*/  CALL.ABS.NOINC R2 ;  /* 0x0000000002007343 */ /* 0x012fea0003c00000 */
.L_x_136:
[----:B------:R-:W-:Y:S01]  /*7b10*/  SHF.L.U32 R51, R56, 0x10, RZ ;  /* 0x0000001038337819 */ /* 0x000fe200000006ff */
[----:B------:R-:W-:Y:S05]  /*7b20*/  WARPSYNC.ALL ;  /* 0x0000000000007948 */ /* 0x000fea0003800000 */
[----:B------:R-:W-:Y:S01]  /*7b30*/  R2UR UR4, R48 ;  /* 0x00000000300472ca */ /* 0x000fe200000e0000 */
[----:B------:R-:W-:Y:S01]  /*7b40*/  BSSY.RECONVERGENT B0, `(.L_x_137) ;  /* 0x000009d000007945 */ /* 0x000fe20003800200 */
[C---:B------:R-:W-:Y:S02]  /*7b50*/  PRMT R49, R56.reuse, 0x8880, RZ ;  /* 0x0000888038317816 */ /* 0x040fe400000000ff */
[----:B------:R-:W-:Y:S02]  /*7b60*/  SHF.R.S32.HI R51, RZ, 0x18, R51 ;  /* 0x00000018ff337819 */ /* 0x000fe40000011433 */
[----:B------:R-:W-:Y:S02]  /*7b70*/  SHF.L.U32 R52, R56, 0x8, RZ ;  /* 0x0000000838347819 */ /* 0x000fe400000006ff */
[----:B------:R-:W-:Y:S02]  /*7b80*/  SHF.L.U32 R53, R57, 0x8, RZ ;  /* 0x0000000839357819 */ /* 0x000fe400000006ff */
[----:B------:R-:W-:Y:S02]  /*7b90*/  SHF.R.S32.HI R54, RZ, 0x18, R58 ;  /* 0x00000018ff367819 */ /* 0x000fe4000001143a */
[----:B------:R-:W-:Y:S01]  /*7ba0*/  SHF.R.S32.HI R53, RZ, 0x18, R53 ;  /* 0x00000018ff357819 */ /* 0x000fe20000011435 */
[----:B------:R-:W2:Y:S01]  /*7bb0*/  LDTM.x32 R4, tmem[UR4+0x20] ;  /* 0x00002004000479ee */ /* 0x000ea200082c0000 */
[----:B----4-:R-:W-:Y:S02]  /*7bc0*/  SHF.L.U32 R55, R62, 0x8, RZ ;  /* 0x000000083e377819 */ /* 0x010fe400000006ff */
[----:B------:R-:W-:Y:S02]  /*7bd0*/  ISETP.NE.AND P0, PT, R104, RZ, PT ;  /* 0x000000ff6800720c */ /* 0x000fe40003f05270 */
[----:B------:R-:W-:Y:S02]  /*7be0*/  SHF.R.S32.HI R55, RZ, 0x18, R55 ;  /* 0x00000018ff377819 */ /* 0x000fe40000011437 */
[----:B------:R-:W-:Y:S01]  /*7bf0*/  ISETP.NE.AND P6, PT, R72, RZ, PT ;  /* 0x000000ff4800720c */ /* 0x000fe20003fc5270 */
[C---:B--2---:R-:W-:Y:S02]  /*7c00*/  IMAD R0, R46.reuse, R4, RZ ;  /* 0x000000042e007224 */ /* 0x044fe400078e02ff */
[C---:B------:R-:W-:Y:S02]  /*7c10*/  IMAD R2, R46.reuse, R5, RZ ;  /* 0x000000052e027224 */ /* 0x040fe400078e02ff */
[----:B------:R-:W-:Y:S01]  /*7c20*/  IMAD R0, R49, R50, R0 ;  /* 0x0000003231007224 */ /* 0x000fe200078e0200 */
[----:B------:R-:W-:Y:S01]  /*7c30*/  SHF.R.S32.HI R49, RZ, 0x18, R52 ;  /* 0x00000018ff317819 */ /* 0x000fe20000011434 */
[C---:B------:R-:W-:Y:S01]  /*7c40*/  IMAD R3, R46.reuse, R6, RZ ;  /* 0x000000062e037224 */ /* 0x040fe200078e02ff */
[----:B------:R-:W-:Y:S01]  /*7c50*/  SHF.L.U32 R52, R57, 0x10, RZ ;  /* 0x0000001039347819 */ /* 0x000fe200000006ff */
[-C--:B------:R-:W-:Y:S01]  /*7c60*/  IMAD R2, R51, R50.reuse, R2 ;  /* 0x0000003233027224 */ /* 0x080fe200078e0202 */
[----:B------:R-:W-:Y:S01]  /*7c70*/  SHF.R.S32.HI R51, RZ, 0x18, R56 ;  /* 0x00000018ff337819 */ /* 0x000fe20000011438 */
[C---:B------:R-:W-:Y:S02]  /*7c80*/  IMAD R7, R46.reuse, R7, RZ ;  /* 0x000000072e077224 */ /* 0x040fe400078e02ff */
[-C--:B------:R-:W-:Y:S01]  /*7c90*/  IMAD R3, R49, R50.reuse, R3 ;  /* 0x0000003231037224 */ /* 0x080fe200078e0203 */
[----:B------:R-:W-:Y:S01]  /*7ca0*/  PRMT R49, R57, 0x8880, RZ ;  /* 0x0000888039317816 */ /* 0x000fe200000000ff */
[----:B------:R-:W-:Y:S01]  /*7cb0*/  IMAD R7, R51, R50, R7 ;  /* 0x0000003233077224 */ /* 0x000fe200078e0207 */
[----:B------:R-:W-:Y:S01]  /*7cc0*/  SHF.R.S32.HI R51, RZ, 0x18, R52 ;  /* 0x00000018ff337819 */ /* 0x000fe20000011434 */
[----:B------:R-:W-:Y:S01]  /*7cd0*/  IMAD R4, R46, R8, RZ ;  /* 0x000000082e047224 */ /* 0x000fe200078e02ff */
[----:B------:R-:W-:Y:S01]  /*7ce0*/  SHF.L.U32 R52, R58, 0x10, RZ ;  /* 0x000000103a347819 */ /* 0x000fe200000006ff */
[C---:B------:R-:W-:Y:S01]  /*7cf0*/  IMAD R5, R46.reuse, R9, RZ ;  /* 0x000000092e057224 */ /* 0x040fe200078e02ff */
[----:B-1----:R-:W-:Y:S01]  /*7d00*/  I2IP.S8.S32.SAT R69, R7, R3, RZ ;  /* 0x0000000307457239 */ /* 0x002fe200000014ff */
[----:B------:R-:W-:Y:S01]  /*7d10*/  IMAD R6, R46, R10, RZ ;  /* 0x0000000a2e067224 */ /* 0x000fe200078e02ff */
[----:B------:R-:W-:Y:S01]  /*7d20*/  SHF.R.S32.HI R52, RZ, 0x18, R52 ;  /* 0x00000018ff347819 */ /* 0x000fe20000011434 */
[----:B------:R-:W-:Y:S01]  /*7d30*/  IMAD R4, R49, R50, R4 ;  /* 0x0000003231047224 */ /* 0x000fe200078e0204 */
[----:B------:R-:W-:Y:S01]  /*7d40*/  I2IP.S8.S32.SAT R68, R2, R0, R69 ;  /* 0x0000000002447239 */ /* 0x000fe20000001445 */
[-C--:B------:R-:W-:Y:S01]  /*7d50*/  IMAD R5, R51, R50.reuse, R5 ;  /* 0x0000003233057224 */ /* 0x080fe200078e0205 */
[----:B------:R-:W-:Y:S01]  /*7d60*/  SHF.R.S32.HI R49, RZ, 0x18, R57 ;  /* 0x00000018ff317819 */ /* 0x000fe20000011439 */
[----:B------:R-:W-:Y:S01]  /*7d70*/  IMAD R11, R46, R11, RZ ;  /* 0x0000000b2e0b7224 */ /* 0x000fe200078e02ff */
[C---:B------:R-:W-:Y:S01]  /*7d80*/  PRMT R51, R58.reuse, 0x8880, RZ ;  /* 0x000088803a337816 */ /* 0x040fe200000000ff */
[----:B------:R-:W-:Y:S01]  /*7d90*/  IMAD R6, R53, R50, R6 ;  /* 0x0000003235067224 */ /* 0x000fe200078e0206 */
[----:B------:R-:W-:Y:S01]  /*7da0*/  SHF.L.U32 R53, R58, 0x8, RZ ;  /* 0x000000083a357819 */ /* 0x000fe200000006ff */
[C---:B------:R-:W-:Y:S02]  /*7db0*/  IMAD R8, R46.reuse, R12, RZ ;  /* 0x0000000c2e087224 */ /* 0x040fe400078e02ff */
[C---:B------:R-:W-:Y:S01]  /*7dc0*/  IMAD R9, R46.reuse, R13, RZ ;  /* 0x0000000d2e097224 */ /* 0x040fe200078e02ff */
[----:B------:R-:W-:Y:S01]  /*7dd0*/  SHF.R.S32.HI R53, RZ, 0x18, R53 ;  /* 0x00000018ff357819 */ /* 0x000fe20000011435 */
[----:B------:R-:W-:Y:S01]  /*7de0*/  IMAD R11, R49, R50, R11 ;  /* 0x00000032310b7224 */ /* 0x000fe200078e020b */
[----:B------:R-:W-:Y:S01]  /*7df0*/  PRMT R49, R59, 0x8880, RZ ;  /* 0x000088803b317816 */ /* 0x000fe200000000ff */
[----:B------:R-:W-:Y:S02]  /*7e00*/  IMAD R10, R46, R14, RZ ;  /* 0x0000000e2e0a7224 */ /* 0x000fe400078e02ff */
[----:B------:R-:W-:Y:S01]  /*7e10*/  IMAD R8, R51, R50, R8 ;  /* 0x0000003233087224 */ /* 0x000fe200078e0208 */
[----:B------:R-:W-:Y:S01]  /*7e20*/  I2IP.S8.S32.SAT R70, R11, R6, RZ ;  /* 0x000000060b467239 */ /* 0x000fe200000014ff */
[-C--:B------:R-:W-:Y:S01]  /*7e30*/  IMAD R9, R52, R50.reuse, R9 ;  /* 0x0000003234097224 */ /* 0x080fe200078e0209 */
[----:B------:R-:W-:Y:S01]  /*7e40*/  SHF.L.U32 R51, R59, 0x10, RZ ;  /* 0x000000103b337819 */ /* 0x000fe200000006ff */
[----:B------:R-:W-:Y:S01]  /*7e50*/  IMAD R10, R53, R50, R10 ;  /* 0x00000032350a7224 */ /* 0x000fe200078e020a */
[----:B------:R-:W-:Y:S01]  /*7e60*/  I2IP.S8.S32.SAT R69, R5, R4, R70 ;  /* 0x0000000405457239 */ /* 0x000fe20000001446 */
[C---:B------:R-:W-:Y:S01]  /*7e70*/  IMAD R15, R46.reuse, R15, RZ ;  /* 0x0000000f2e0f7224 */ /* 0x040fe200078e02ff */
[----:B------:R-:W-:Y:S01]  /*7e80*/  SHF.R.S32.HI R51, RZ, 0x18, R51 ;  /* 0x00000018ff337819 */ /* 0x000fe20000011433 */
[----:B------:R-:W-:Y:S01]  /*7e90*/  IMAD.SHL.U32 R53, R59, 0x100, RZ ;  /* 0x000001003b357824 */ /* 0x000fe200078e00ff */
[----:B------:R-:W-:Y:S01]  /*7ea0*/  SHF.R.S32.HI R52, RZ, 0x18, R59 ;  /* 0x00000018ff347819 */ /* 0x000fe2000001143b */
[C---:B------:R-:W-:Y:S02]  /*7eb0*/  IMAD R12, R46.reuse, R16, RZ ;  /* 0x000000102e0c7224 */ /* 0x040fe400078e02ff */
[----:B------:R-:W-:Y:S01]  /*7ec0*/  IMAD R13, R46, R17, RZ ;  /* 0x000000112e0d7224 */ /* 0x000fe200078e02ff */
[----:B------:R-:W-:Y:S01]  /*7ed0*/  SHF.R.S32.HI R53, RZ, 0x18, R53 ;  /* 0x00000018ff357819 */ /* 0x000fe20000011435 */
[----:B------:R-:W-:Y:S01]  /*7ee0*/  IMAD R15, R54, R50, R15 ;  /* 0x00000032360f7224 */ /* 0x000fe200078e020f */
[----:B------:R-:W-:Y:S01]  /*7ef0*/  SHF.L.U32 R54, R61, 0x10, RZ ;  /* 0x000000103d367819 */ /* 0x000fe200000006ff */
[C---:B------:R-:W-:Y:S02]  /*7f00*/  IMAD R14, R46.reuse, R18, RZ ;  /* 0x000000122e0e7224 */ /* 0x040fe400078e02ff */
[----:B------:R-:W-:Y:S01]  /*7f10*/  IMAD R12, R49, R50, R12 ;  /* 0x00000032310c7224 */ /* 0x000fe200078e020c */
[----:B------:R-:W-:Y:S01]  /*7f20*/  I2IP.S8.S32.SAT R71, R15, R10, RZ ;  /* 0x0000000a0f477239 */ /* 0x000fe200000014ff */
[----:B------:R-:W-:Y:S01]  /*7f30*/  IMAD R19, R46, R19, RZ ;  /* 0x000000132e137224 */ /* 0x000fe200078e02ff */
[----:B------:R-:W-:Y:S01]  /*7f40*/  PRMT R49, R60, 0x8880, RZ ;  /* 0x000088803c317816 */ /* 0x000fe200000000ff */
[----:B------:R-:W-:Y:S01]  /*7f50*/  IMAD R13, R51, R50, R13 ;  /* 0x00000032330d7224 */ /* 0x000fe200078e020d */
[----:B------:R-:W-:Y:S01]  /*7f60*/  I2IP.S8.S32.SAT R70, R9, R8, R71 ;  /* 0x0000000809467239 */ /* 0x000fe20000001447 */
[----:B------:R-:W-:Y:S01]  /*7f70*/  IMAD R16, R46, R20, RZ ;  /* 0x000000142e107224 */ /* 0x000fe200078e02ff */
[----:B------:R-:W-:Y:S01]  /*7f80*/  SHF.R.S32.HI R54, RZ, 0x18, R54 ;  /* 0x00000018ff367819 */ /* 0x000fe20000011436 */
[-C--:B------:R-:W-:Y:S01]  /*7f90*/  IMAD R14, R53, R50.reuse, R14 ;  /* 0x00000032350e7224 */ /* 0x080fe200078e020e */
[----:B------:R-:W-:Y:S01]  /*7fa0*/  PRMT R53, R61, 0x8880, RZ ;  /* 0x000088803d357816 */ /* 0x000fe200000000ff */
[-C--:B------:R-:W-:Y:S01]  /*7fb0*/  IMAD R19, R52, R50.reuse, R19 ;  /* 0x0000003234137224 */ /* 0x080fe200078e0213 */
[----:B------:R-:W-:Y:S01]  /*7fc0*/  SHF.R.S32.HI R52, RZ, 0x18, R60 ;  /* 0x00000018ff347819 */ /* 0x000fe2000001143c */
[----:B------:R-:W-:Y:S01]  /*7fd0*/  IMAD R16, R49, R50, R16 ;  /* 0x0000003231107224 */ /* 0x000fe200078e0210 */
[----:B------:R-:W-:Y:S01]  /*7fe0*/  SHF.L.U32 R49, R60, 0x10, RZ ;  /* 0x000000103c317819 */ /* 0x000fe200000006ff */
[----:B------:R-:W-:Y:S01]  /*7ff0*/  IMAD R17, R46, R21, RZ ;  /* 0x000000152e117224 */ /* 0x000fe200078e02ff */
[----:B------:R-:W-:Y:S01]  /*8000*/  SHF.L.U32 R51, R60, 0x8, RZ ;  /* 0x000000083c337819 */ /* 0x000fe200000006ff */
[C---:B------:R-:W-:Y:S01]  /*8010*/  IMAD R18, R46.reuse, R22, RZ ;  /* 0x000000162e127224 */ /* 0x040fe200078e02ff */
[----:B------:R-:W-:Y:S01]  /*8020*/  SHF.R.S32.HI R49, RZ, 0x18, R49 ;  /* 0x00000018ff317819 */ /* 0x000fe20000011431 */
[C---:B------:R-:W-:Y:S01]  /*8030*/  IMAD R23, R46.reuse, R23, RZ ;  /* 0x000000172e177224 */ /* 0x040fe200078e02ff */
[----:B------:R-:W-:Y:S01]  /*8040*/  SHF.R.S32.HI R51, RZ, 0x18, R51 ;  /* 0x00000018ff337819 */ /* 0x000fe20000011433 */
[C---:B------:R-:W-:Y:S01]  /*8050*/  IMAD R20, R46.reuse, R24, RZ ;  /* 0x000000182e147224 */ /* 0x040fe200078e02ff */
[----:B------:R-:W-:Y:S01]  /*8060*/  I2IP.S8.S32.SAT R71, R19, R14, RZ ;  /* 0x0000000e13477239 */ /* 0x000fe200000014ff */
[----:B------:R-:W-:Y:S02]  /*8070*/  IMAD R17, R49, R50, R17 ;  /* 0x0000003231117224 */ /* 0x000fe400078e0211 */
[----:B------:R-:W-:Y:S01]  /*8080*/  IMAD.SHL.U32 R49, R61, 0x100, RZ ;  /* 0x000001003d317824 */ /* 0x000fe200078e00ff */
[----:B------:R-:W-:Y:S01]  /*8090*/  I2IP.S8.S32.SAT R71, R13, R12, R71 ;  /* 0x0000000c0d477239 */ /* 0x000fe20000001447 */
[-C--:B------:R-:W-:Y:S01]  /*80a0*/  IMAD R18, R51, R50.reuse, R18 ;  /* 0x0000003233127224 */ /* 0x080fe200078e0212 */
[----:B------:R-:W-:Y:S01]  /*80b0*/  SHF.R.S32.HI R51, RZ, 0x18, R61 ;  /* 0x00000018ff337819 */ /* 0x000fe2000001143d */
[----:B------:R-:W-:Y:S01]  /*80c0*/  IMAD R21, R46, R25, RZ ;  /* 0x000000192e157224 */ /* 0x000fe200078e02ff */
[----:B------:R-:W-:Y:S01]  /*80d0*/  SHF.R.S32.HI R49, RZ, 0x18, R49 ;  /* 0x00000018ff317819 */ /* 0x000fe20000011431 */
[----:B------:R-:W-:Y:S01]  /*80e0*/  IMAD R23, R52, R50, R23 ;  /* 0x0000003234177224 */ /* 0x000fe200078e0217 */
[----:B------:R1:W-:Y:S01]  /*80f0*/  STS.128 [R95+UR49+0x5300], R68 ;  /* 0x005300445f007988 */ /* 0x0003e20008000c31 */
[----:B------:R-:W-:Y:S01]  /*8100*/  IMAD R22, R46, R26, RZ ;  /* 0x0000001a2e167224 */ /* 0x000fe200078e02ff */
[----:B------:R-:W-:Y:S01]  /*8110*/  SHF.L.U32 R52, R62, 0x10, RZ ;  /* 0x000000103e347819 */ /* 0x000fe200000006ff */
[----:B------:R-:W-:Y:S01]  /*8120*/  IMAD R20, R53, R50, R20 ;  /* 0x0000003235147224 */ /* 0x000fe200078e0214 */
[----:B------:R-:W-:Y:S01]  /*8130*/  I2IP.S8.S32.SAT R76, R23, R18, RZ ;  /* 0x00000012174c7239 */ /* 0x000fe200000014ff */
[----:B------:R-:W-:Y:S01]  /*8140*/  IMAD R27, R46, R27, RZ ;  /* 0x0000001b2e1b7224 */ /* 0x000fe200078e02ff */
[----:B------:R-:W-:Y:S01]  /*8150*/  PRMT R53, R62, 0x8880, RZ ;  /* 0x000088803e357816 */ /* 0x000fe200000000ff */
[----:B------:R-:W-:Y:S01]  /*8160*/  IMAD R21, R54, R50, R21 ;  /* 0x0000003236157224 */ /* 0x000fe200078e0215 */
[----:B------:R-:W-:Y:S01]  /*8170*/  I2IP.S8.S32.SAT R76, R17, R16, R76 ;  /* 0x00000010114c7239 */ /* 0x000fe2000000144c */
[C---:B------:R-:W-:Y:S01]  /*8180*/  IMAD R24, R46.reuse, R28, RZ ;  /* 0x0000001c2e187224 */ /* 0x040fe200078e02ff */
[----:B------:R-:W-:Y:S01]  /*8190*/  SHF.R.S32.HI R52, RZ, 0x18, R52 ;  /* 0x00000018ff347819 */ /* 0x000fe20000011434 */
[-C--:B------:R-:W-:Y:S01]  /*81a0*/  IMAD R22, R49, R50.reuse, R22 ;  /* 0x0000003231167224 */ /* 0x080fe200078e0216 */
[----:B------:R-:W-:Y:S01]  /*81b0*/  SHF.R.S32.HI R49, RZ, 0x18, R62 ;  /* 0x00000018ff317819 */ /* 0x000fe2000001143e */
[C---:B------:R-:W-:Y:S01]  /*81c0*/  IMAD R25, R46.reuse, R29, RZ ;  /* 0x0000001d2e197224 */ /* 0x040fe200078e02ff */
[----:B------:R-:W-:Y:S01]  /*81d0*/  SHF.R.S32.HI R54, RZ, 0x18, R63 ;  /* 0x00000018ff367819 */ /* 0x000fe2000001143f */
[-C--:B------:R-:W-:Y:S01]  /*81e0*/  IMAD R27, R51, R50.reuse, R27 ;  /* 0x00000032331b7224 */ /* 0x080fe200078e021b */
[----:B------:R-:W-:Y:S01]  /*81f0*/  PRMT R51, R63, 0x8880, RZ ;  /* 0x000088803f337816 */ /* 0x000fe200000000ff */
[----:B------:R-:W-:Y:S01]  /*8200*/  IMAD R24, R53, R50, R24 ;  /* 0x0000003235187224 */ /* 0x000fe200078e0218 */
[----:B------:R-:W-:Y:S01]  /*8210*/  SHF.L.U32 R53, R63, 0x8, RZ ;  /* 0x000000083f357819 */ /* 0x000fe200000006ff */
[----:B------:R-:W-:Y:S01]  /*8220*/  IMAD R26, R46, R30, RZ ;  /* 0x0000001e2e1a7224 */ /* 0x000fe200078e02ff */
[----:B------:R-:W-:Y:S01]  /*8230*/  I2IP.S8.S32.SAT R73, R27, R22, RZ ;  /* 0x000000161b497239 */ /* 0x000fe200000014ff */
[----:B------:R-:W-:Y:S01]  /*8240*/  IMAD R25, R52, R50, R25 ;  /* 0x0000003234197224 */ /* 0x000fe200078e0219 */
[----:B------:R-:W-:Y:S01]  /*8250*/  SHF.L.U32 R52, R63, 0x10, RZ ;  /* 0x000000103f347819 */ /* 0x000fe200000006ff */
[C---:B------:R-:W-:Y:S01]  /*8260*/  IMAD R31, R46.reuse, R31, RZ ;  /* 0x0000001f2e1f7224 */ /* 0x040fe200078e02ff */
[----:B------:R-:W-:Y:S01]  /*8270*/  SHF.R.S32.HI R53, RZ, 0x18, R53 ;  /* 0x00000018ff357819 */ /* 0x000fe20000011435 */
[C---:B------:R-:W-:Y:S01]  /*8280*/  IMAD R28, R46.reuse, R32, RZ ;  /* 0x000000202e1c7224 */ /* 0x040fe200078e02ff */
[----:B------:R-:W-:Y:S01]  /*8290*/  SHF.R.S32.HI R52, RZ, 0x18, R52 ;  /* 0x00000018ff347819 */ /* 0x000fe20000011434 */
[----:B------:R-:W-:Y:S01]  /*82a0*/  IMAD R26, R55, R50, R26 ;  /* 0x00000032371a7224 */ /* 0x000fe200078e021a */
[----:B------:R-:W-:Y:S01]  /*82b0*/  I2IP.S8.S32.SAT R77, R21, R20, R73 ;  /* 0x00000014154d7239 */ /* 0x000fe20000001449 */
[----:B------:R-:W-:Y:S01]  /*82c0*/  IMAD R29, R46, R33, RZ ;  /* 0x000000212e1d7224 */ /* 0x000fe200078e02ff */
[----:B------:R-:W-:Y:S01]  /*82d0*/  LEA R73, R100, UR49, 0x3 ;  /* 0x0000003164497c11 */ /* 0x000fe2000f8e18ff */
        /* <DEDUP_REMOVED lines=8> */
[----:B------:R-:W-:Y:S01]  /*8360*/  @P6 SHF.L.U32 R74, R99, 0x1f, RZ ;  /* 0x0000001f634a6819 */ /* 0x000fe200000006ff */
        /* <DEDUP_REMOVED lines=12> */
[----:B------:R-:W-:Y:S02]  /*8430*/  UIADD3 UR12, UP0, UPT, UR52, 0x680, URZ ;  /* 0x00000680340c7890 */ /* 0x000fe4000ff1e0ff */
[----:B------:R-:W-:Y:S02]  /*8440*/  UIADD3 UR9, UPT, UPT, UR41, 0x20, URZ ;  /* 0x0000002029097890 */ /* 0x000fe4000fffe0ff */
[----:B------:R-:W-:Y:S02]  /*8450*/  UIADD3 UR8, UPT, UPT, UR49, 0x5300, URZ ;  /* 0x0000530031087890 */ /* 0x000fe4000fffe0ff */
[----:B------:R-:W-:Y:S01]  /*8460*/  UIADD3.X UR13, UPT, UPT, URZ, UR53, URZ, UP0, !UPT ;  /* 0x00000035ff0d7290 */ /* 0x000fe200087fe4ff */
[----:B------:R-:W-:Y:S01]  /*8470*/  UMOV UR10, UR42 ;  /* 0x0000002a000a7c82 */ /* 0x000fe20008000000 */
[----:B------:R-:W-:Y:S01]  /*8480*/  UMOV UR11, UR36 ;  /* 0x00000024000b7c82 */ /* 0x000fe20008000000 */
[----:B------:R-:W-:Y:S02]  /*8490*/  UIADD3 UR5, UPT, UPT, UR41, 0xa0, URZ ;  /* 0x000000a029057890 */ /* 0x000fe4000fffe0ff */
[----:B------:R-:W-:Y:S01]  /*84a0*/  UIADD3 UR4, UPT, UPT, UR49, 0x5b00, URZ ;  /* 0x00005b0031047890 */ /* 0x000fe2000fffe0ff */
[----:B------:R-:W-:Y:S03]  /*84b0*/  UMOV UR6, UR42 ;  /* 0x0000002a00067c82 */ /* 0x000fe60008000000 */
[----:B------:R2:W-:Y:S01]  /*84c0*/  UTMASTG.3D [UR8], [UR12] ;  /* 0x000000080c0073b5 */ /* 0x0005e20008010000 */
[----:B------:R-:W-:Y:S04]  /*84d0*/  UMOV UR7, UR36 ;  /* 0x0000002400077c82 */ /* 0x000fe80008000000 */
[----:B------:R2:W-:Y:S01]  /*84e0*/  UTMASTG.3D [UR4], [UR12] ;  /* 0x000000040c0073b5 */ /* 0x0005e20008010000 */
[----:B------:R0:W-:Y:S01]  /*84f0*/  UTMACMDFLUSH ;  /* 0x00000000000079b7 */ /* 0x0001e20000000000 */
[----:B--2---:R-:W-:Y:S04]  /*8500*/  DEPBAR.LE SB0, 0x1 ;  /* 0x000080400000791a */ /* 0x004fe80000000000 */
.L_x_138:
[----:B------:R-:W-:Y:S05]  /*8510*/  BSYNC.RECONVERGENT B0 ;  /* 0x0000000000007941 */ /* 0x000fea0003800200 */
.L_x_137:
        /* <DEDUP_REMOVED lines=14> */
.L_x_142:
[----:B------:R-:W-:Y:S05]  /*8600*/  BSYNC B0 ;  /* 0x0000000000007941 */ /* 0x000fea0003800000 */
.L_x_141:
        /* <DEDUP_REMOVED lines=18> */
.L_x_140:
[----:B------:R-:W-:Y:S05]  /*8730*/  BSYNC B1 ;  /* 0x0000000000017941 */ /* 0x000fea0003800000 */
.L_x_139:
        /* <DEDUP_REMOVED lines=21> */
.L_x_144:
        /* <DEDUP_REMOVED lines=8> */
[----:B------:R-:W-:Y:S02]  /*8910*/  ISETP.NE.AND P6, PT, R72, RZ, PT ;  /* 0x000000ff4800720c */ /* 0x000fe40003fc5270 */
[----:B------:R-:W-:Y:S01]  /*8920*/  SHF.R.S32.HI R53, RZ, 0x18, R53 ;  /* 0x00000018ff357819 */ /* 0x000fe20000011435 */
[----:B------:R-:W2:Y:S01]  /*8930*/  LDTM.x32 R4, tmem[UR4+0x40] ;  /* 0x00004004000479ee */ /* 0x000ea200082c0000 */
[----:B------:R-:W-:Y:S02]  /*8940*/  SHF.R.S32.HI R54, RZ, 0x18, R58 ;  /* 0x00000018ff367819 */ /* 0x000fe4000001143a */
[----:B----4-:R-:W-:Y:S02]  /*8950*/  SHF.L.U32 R55, R62, 0x8, RZ ;  /* 0x000000083e377819 */ /* 0x010fe400000006ff */
[----:B------:R-:W-:Y:S02]  /*8960*/  ISETP.NE.AND P0, PT, R104, RZ, PT ;  /* 0x000000ff6800720c */ /* 0x000fe40003f05270 */
[----:B------:R-:W-:Y:S01]  /*8970*/  SHF.R.S32.HI R55, RZ, 0x18, R55 ;  /* 0x00000018ff377819 */ /* 0x000fe20000011437 */
        /* <DEDUP_REMOVED lines=132> */
[----:B------:R-:W-:Y:S02]  /*91c0*/  UIADD3 UR12, UP0, UPT, UR52, 0x680, URZ ;  /* 0x00000680340c7890 */ /* 0x000fe4000ff1e0ff */
[----:B------:R-:W-:Y:S02]  /*91d0*/  UIADD3 UR5, UPT, UPT, UR41, 0x40, URZ ;  /* 0x0000004029057890 */ /* 0x000fe4000fffe0ff */
[----:B------:R-:W-:Y:S01]  /*91e0*/  MOV R103, UR4 ;  /* 0x0000000400677c02 */ /* 0x000fe20008000f00 */
[----:B------:R-:W-:Y:S01]  /*91f0*/  UIADD3.X UR13, UPT, UPT, URZ, UR53, URZ, UP0, !UPT ;  /* 0x00000035ff0d7290 */ /* 0x000fe200087fe4ff */
[----:B------:R-:W-:Y:S02]  /*9200*/  UMOV UR6, UR42 ;  /* 0x0000002a00067c82 */ /* 0x000fe40008000000 */
[----:B------:R-:W-:Y:S01]  /*9210*/  R2UR UR4, R103 ;  /* 0x00000000670472ca */ /* 0x000fe200000e0000 */
[----:B------:R-:W-:Y:S01]  /*9220*/  UMOV UR7, UR36 ;  /* 0x0000002400077c82 */ /* 0x000fe20008000000 */
[----:B------:R-:W-:Y:S02]  /*9230*/  UIADD3 UR9, UPT, UPT, UR41, 0xc0, URZ ;  /* 0x000000c029097890 */ /* 0x000fe4000fffe0ff */
[----:B------:R-:W-:Y:S01]  /*9240*/  UIADD3 UR8, UPT, UPT, UR49, 0x4b00, URZ ;  /* 0x00004b0031087890 */ /* 0x000fe2000fffe0ff */
[----:B------:R-:W-:Y:S01]  /*9250*/  UMOV UR10, UR42 ;  /* 0x0000002a000a7c82 */ /* 0x000fe20008000000 */
[----:B------:R-:W-:Y:S07]  /*9260*/  UMOV UR11, UR36 ;  /* 0x00000024000b7c82 */ /* 0x000fee0008000000 */
[----:B------:R2:W-:Y:S01]  /*9270*/  UTMASTG.3D [UR4], [UR12] ;  /* 0x000000040c0073b5 */ /* 0x0005e20008010000 */
[----:B------:R2:W-:Y:S01]  /*9280*/  UTMASTG.3D [UR8], [UR12] ;  /* 0x000000080c0073b5 */ /* 0x0005e20008010000 */
[----:B------:R0:W-:Y:S01]  /*9290*/  UTMACMDFLUSH ;  /* 0x00000000000079b7 */ /* 0x0001e20000000000 */
[----:B--2---:R-:W-:Y:S04]  /*92a0*/  DEPBAR.LE SB0, 0x1 ;  /* 0x000080400000791a */ /* 0x004fe80000000000 */
.L_x_146:
[----:B------:R-:W-:Y:S05]  /*92b0*/  BSYNC.RECONVERGENT B0 ;  /* 0x0000000000007941 */ /* 0x000fea0003800200 */
.L_x_145:
        /* <DEDUP_REMOVED lines=14> */
.L_x_150:
[----:B------:R-:W-:Y:S05]  /*93a0*/  BSYNC B0 ;  /* 0x0000000000007941 */ /* 0x000fea0003800000 */
.L_x_149:
        /* <DEDUP_REMOVED lines=18> */
.L_x_148:
[----:B------:R-:W-:Y:S05]  /*94d0*/  BSYNC B1 ;  /* 0x0000000000017941 */ /* 0x000fea0003800000 */
.L_x_147:
        /* <DEDUP_REMOVED lines=21> */
.L_x_152:
[----:B------:R-:W-:Y:S01]  /*9630*/  ISETP.NE.AND P0, PT, R104, RZ, PT ;  /* 0x000000ff6800720c */ /* 0x000fe20003f05270 */
[----:B------:R-:W-:Y:S05]  /*9640*/  WARPSYNC.ALL ;  /* 0x0000000000007948 */ /* 0x000fea0003800000 */
[----:B------:R-:W-:Y:S01]  /*9650*/  R2UR UR4, R48 ;  /* 0x00000000300472ca */ /* 0x000fe200000e0000 */
[----:B------:R-:W-:Y:S01]  /*9660*/  IMAD.U32 R77, R58, 0x10000, RZ ;  /* 0x000100003a4d7824 */ /* 0x000fe200078e00ff */
[----:B------:R-:W-:Y:S01]  /*9670*/  SHF.L.U32 R51, R56, 0x10, RZ ;  /* 0x0000001038337819 */ /* 0x000fe200000006ff */
[----:B----4-:R-:W-:Y:S01]  /*9680*/  IMAD.U32 R76, R60, 0x10000, RZ ;  /* 0x000100003c4c7824 */ /* 0x010fe200078e00ff */
[----:B------:R-:W-:Y:S01]  /*9690*/  PRMT R49, R56, 0x8880, RZ ;  /* 0x0000888038317816 */ /* 0x000fe200000000ff */
[----:B------:R-:W-:Y:S01]  /*96a0*/  IMAD.U32 R66, R62, 0x10000, RZ ;  /* 0x000100003e427824 */ /* 0x000fe200078e00ff */
[----:B------:R-:W-:Y:S01]  /*96b0*/  SHF.L.U32 R52, R56, 0x8, RZ ;  /* 0x0000000838347819 */ /* 0x000fe200000006ff */
[----:B------:R-:W-:Y:S01]  /*96c0*/  BSSY.RECONVERGENT B0, `(.L_x_153) ;  /* 0x00000a0000007945 */ /* 0x000fe20003800200 */
[----:B------:R-:W-:Y:S02]  /*96d0*/  SHF.R.S32.HI R51, RZ, 0x18, R51 ;  /* 0x00000018ff337819 */ /* 0x000fe40000011433 */
[C---:B------:R-:W-:Y:S02]  /*96e0*/  PRMT R82, R57.reuse, 0x8880, RZ ;  /* 0x0000888039527816 */ /* 0x040fe400000000ff */
[----:B------:R-:W-:Y:S01]  /*96f0*/  SHF.R.S32.HI R52, RZ, 0x18, R52 ;  /* 0x00000018ff347819 */ /* 0x000fe20000011434 */
[----:B------:R-:W2:Y:S01]  /*9700*/  LDTM.x32 R4, tmem[UR4+0x60] ;  /* 0x00006004000479ee */ /* 0x000ea200082c0000 */
[----:B------:R-:W-:Y:S01]  /*9710*/  NOP ;  /* 0x0000000000007918 */ /* 0x000fe20000000000 */
[----:B------:R-:W-:Y:S02]  /*9720*/  IADD3 R106, PT, PT, R106, 0x190, RZ ;  /* 0x000001906a6a7810 */ /* 0x000fe40007ffe0ff */
[----:B------:R-:W-:Y:S02]  /*9730*/  SHF.R.S32.HI R53, RZ, 0x18, R56 ;  /* 0x00000018ff357819 */ /* 0x000fe40000011438 */
[----:B------:R-:W-:Y:S02]  /*9740*/  LOP3.LUT R106, R106, 0xfefffff8, RZ, 0xc0, !PT ;  /* 0xfefffff86a6a7812 */ /* 0x000fe400078ec0ff */
[----:B------:R-:W-:Y:S02]  /*9750*/  SHF.L.U32 R81, R57, 0x10, RZ ;  /* 0x0000001039517819 */ /* 0x000fe400000006ff */
[----:B--2---:R2:W-:Y:S01]  /*9760*/  SYNCS.ARRIVE.TRANS64.RED.A1T0 RZ, [R106+URZ], RZ ;  /* 0x000000ff6aff79a7 */ /* 0x0045e200081004ff */
[----:B------:R-:W-:Y:S02]  /*9770*/  PRMT R79, R58, 0x8880, RZ ;  /* 0x000088803a4f7816 */ /* 0x000fe400000000ff */
[----:B------:R-:W-:Y:S02]  /*9780*/  SHF.R.S32.HI R54, RZ, 0x18, R57 ;  /* 0x00000018ff367819 */ /* 0x000fe40000011439 */
[C---:B-1----:R-:W-:Y:S02]  /*9790*/  PRMT R73, R59.reuse, 0x8880, RZ ;  /* 0x000088803b497816 */ /* 0x042fe400000000ff */
[----:B------:R-:W-:Y:S02]  /*97a0*/  SHF.R.S32.HI R55, RZ, 0x18, R58 ;  /* 0x00000018ff377819 */ /* 0x000fe4000001143a */
[----:B------:R-:W-:Y:S02]  /*97b0*/  SHF.L.U32 R72, R59, 0x10, RZ ;  /* 0x000000103b487819 */ /* 0x000fe400000006ff */
[----:B------:R-:W-:Y:S02]  /*97c0*/  PRMT R78, R60, 0x8880, RZ ;  /* 0x000088803c4e7816 */ /* 0x000fe400000000ff */
[----:B------:R-:W-:Y:S01]  /*97d0*/  SHF.R.S32.HI R56, RZ, 0x18, R59 ;  /* 0x00000018ff387819 */ /* 0x000fe2000001143b */
[C---:B------:R-:W-:Y:S01]  /*97e0*/  IMAD R0, R46.reuse, R4, RZ ;  /* 0x000000042e007224 */ /* 0x040fe200078e02ff */
[C---:B------:R-:W-:Y:S01]  /*97f0*/  PRMT R70, R61.reuse, 0x8880, RZ ;  /* 0x000088803d467816 */ /* 0x040fe200000000ff */
[C---:B------:R-:W-:Y:S01]  /*9800*/  IMAD R2, R46.reuse, R5, RZ ;  /* 0x000000052e027224 */ /* 0x040fe200078e02ff */
[----:B------:R-:W-:Y:S01]  /*9810*/  SHF.L.U32 R69, R61, 0x10, RZ ;  /* 0x000000103d457819 */ /* 0x000fe200000006ff */
[----:B------:R-:W-:Y:S01]  /*9820*/  IMAD R3, R46, R6, RZ ;  /* 0x000000062e037224 */ /* 0x000fe200078e02ff */
[----:B------:R-:W-:Y:S01]  /*9830*/  PRMT R67, R62, 0x8880, RZ ;  /* 0x000088803e437816 */ /* 0x000fe200000000ff */
[-C--:B------:R-:W-:Y:S01]  /*9840*/  IMAD R0, R49, R50.reuse, R0 ;  /* 0x0000003231007224 */ /* 0x080fe200078e0200 */
[----:B------:R-:W-:Y:S01]  /*9850*/  PRMT R64, R63, 0x8880, RZ ;  /* 0x000088803f407816 */ /* 0x000fe200000000ff */
[----:B------:R-:W-:Y:S01]  /*9860*/  IMAD R7, R46, R7, RZ ;  /* 0x000000072e077224 */ /* 0x000fe200078e02ff */
[----:B------:R-:W-:Y:S01]  /*9870*/  SHF.L.U32 R80, R57, 0x8, RZ ;  /* 0x0000000839507819 */ /* 0x000fe200000006ff */
[-C--:B------:R-:W-:Y:S01]  /*9880*/  IMAD R2, R51, R50.reuse, R2 ;  /* 0x0000003233027224 */ /* 0x080fe200078e0202 */
[----:B------:R-:W-:Y:S01]  /*9890*/  SHF.R.S32.HI R51, RZ, 0x18, R81 ;  /* 0x00000018ff337819 */ /* 0x000fe20000011451 */
[----:B------:R-:W-:Y:S01]  /*98a0*/  IMAD R3, R52, R50, R3 ;  /* 0x0000003234037224 */ /* 0x000fe200078e0203 */
[----:B------:R-:W-:Y:S01]  /*98b0*/  SHF.R.S32.HI R52, RZ, 0x18, R72 ;  /* 0x00000018ff347819 */ /* 0x000fe20000011448 */
[----:B------:R-:W-:Y:S01]  /*98c0*/  IMAD.MOV.U32 R49, RZ, RZ, R82 ;  /* 0x000000ffff317224 */ /* 0x000fe200078e0052 */
[----:B------:R-:W-:Y:S01]  /*98d0*/  SHF.R.S32.HI R57, RZ, 0x18, R60 ;  /* 0x00000018ff397819 */ /* 0x000fe2000001143c */
[----:B------:R-:W-:Y:S01]  /*98e0*/  IMAD R8, R46, R8, RZ ;  /* 0x000000082e087224 */ /* 0x000fe200078e02ff */
[----:B------:R-:W-:Y:S01]  /*98f0*/  SHF.L.U32 R74, R58, 0x8, RZ ;  /* 0x000000083a4a7819 */ /* 0x000fe200000006ff */
[----:B------:R-:W-:Y:S01]  /*9900*/  IMAD R7, R53, R50, R7 ;  /* 0x0000003235077224 */ /* 0x000fe200078e0207 */
[----:B------:R-:W-:Y:S01]  /*9910*/  SHF.R.S32.HI R53, RZ, 0x18, R80 ;  /* 0x00000018ff357819 */ /* 0x000fe20000011450 */
[C---:B------:R-:W-:Y:S01]  /*9920*/  IMAD R9, R46.reuse, R9, RZ ;  /* 0x000000092e097224 */ /* 0x040fe200078e02ff */
[----:B------:R-:W-:Y:S01]  /*9930*/  SHF.R.S32.HI R58, RZ, 0x18, R61 ;  /* 0x00000018ff3a7819 */ /* 0x000fe2000001143d */
[C---:B------:R-:W-:Y:S01]  /*9940*/  IMAD R10, R46.reuse, R10, RZ ;  /* 0x0000000a2e0a7224 */ /* 0x040fe200078e02ff */
[----:B------:R-:W-:Y:S01]  /*9950*/  I2IP.S8.S32.SAT R109, R7, R3, RZ ;  /* 0x00000003076d7239 */ /* 0x000fe200000014ff */
[----:B------:R-:W-:Y:S01]  /*9960*/  IMAD R8, R49, R50, R8 ;  /* 0x0000003231087224 */ /* 0x000fe200078e0208 */
[----:B------:R-:W-:Y:S01]  /*9970*/  MOV R49, R79 ;  /* 0x0000004f00317202 */ /* 0x000fe20000000f00 */
[----:B------:R-:W-:Y:S01]  /*9980*/  IMAD R11, R46, R11, RZ ;  /* 0x0000000b2e0b7224 */ /* 0x000fe200078e02ff */
[----:B------:R-:W-:Y:S01]  /*9990*/  I2IP.S8.S32.SAT R112, R2, R0, R109 ;  /* 0x0000000002707239 */ /* 0x000fe2000000146d */
[-C--:B------:R-:W-:Y:S01]  /*99a0*/  IMAD R9, R51, R50.reuse, R9 ;  /* 0x0000003233097224 */ /* 0x080fe200078e0209 */
[----:B------:R-:W-:Y:S01]  /*99b0*/  SHF.R.S32.HI R51, RZ, 0x18, R77 ;  /* 0x00000018ff337819 */ /* 0x000fe2000001144d */
[----:B------:R-:W-:Y:S01]  /*99c0*/  IMAD R10, R53, R50, R10 ;  /* 0x00000032350a7224 */ /* 0x000fe200078e020a */
[----:B------:R-:W-:Y:S01]  /*99d0*/  SHF.L.U32 R71, R59, 0x8, RZ ;  /* 0x000000083b477819 */ /* 0x000fe200000006ff */
[----:B------:R-:W-:Y:S01]  /*99e0*/  IMAD R4, R46, R12, RZ ;  /* 0x0000000c2e047224 */ /* 0x000fe200078e02ff */
[----:B------:R-:W-:Y:S01]  /*99f0*/  SHF.R.S32.HI R59, RZ, 0x18, R62 ;  /* 0x00000018ff3b7819 */ /* 0x000fe2000001143e */
[-C--:B------:R-:W-:Y:S01]  /*9a00*/  IMAD R11, R54, R50.reuse, R11 ;  /* 0x00000032360b7224 */ /* 0x080fe200078e020b */
[----:B------:R-:W-:Y:S01]  /*9a10*/  SHF.R.S32.HI R53, RZ, 0x18, R71 ;  /* 0x00000018ff357819 */ /* 0x000fe20000011447 */
[----:B------:R-:W-:Y:S01]  /*9a20*/  IMAD R5, R46, R13, RZ ;  /* 0x0000000d2e057224 */ /* 0x000fe200078e02ff */
[----:B------:R-:W-:Y:S01]  /*9a30*/  SHF.L.U32 R75, R60, 0x8, RZ ;  /* 0x000000083c4b7819 */ /* 0x000fe200000006ff */
[----:B------:R-:W-:Y:S01]  /*9a40*/  IMAD R4, R49, R50, R4 ;  /* 0x0000003231047224 */ /* 0x000fe200078e0204 */
[----:B------:R-:W-:Y:S01]  /*9a50*/  SHF.R.S32.HI R49, RZ, 0x18, R74 ;  /* 0x00000018ff317819 */ /* 0x000fe2000001144a */
[C---:B------:R-:W-:Y:S01]  /*9a60*/  IMAD R6, R46.reuse, R14, RZ ;  /* 0x0000000e2e067224 */ /* 0x040fe200078e02ff */
[----:B------:R-:W-:Y:S01]  /*9a70*/  I2IP.S8.S32.SAT R113, R11, R10, RZ ;  /* 0x0000000a0b717239 */ /* 0x000fe200000014ff */
[C---:B------:R-:W-:Y:S01]  /*9a80*/  IMAD R15, R46.reuse, R15, RZ ;  /* 0x0000000f2e0f7224 */ /* 0x040fe200078e02ff */
[----:B------:R-:W-:Y:S01]  /*9a90*/  SHF.R.S32.HI R60, RZ, 0x18, R63 ;  /* 0x00000018ff3c7819 */ /* 0x000fe2000001143f */
[----:B------:R-:W-:Y:S01]  /*9aa0*/  IMAD R5, R51, R50, R5 ;  /* 0x0000003233057224 */ /* 0x000fe200078e0205 */
[----:B------:R-:W-:Y:S01]  /*9ab0*/  MOV R51, R73 ;  /* 0x0000004900337202 */ /* 0x000fe20000000f00 */
[C---:B------:R-:W-:Y:S01]  /*9ac0*/  IMAD R12, R46.reuse, R16, RZ ;  /* 0x000000102e0c7224 */ /* 0x040fe200078e02ff */
[----:B------:R-:W-:Y:S01]  /*9ad0*/  I2IP.S8.S32.SAT R113, R9, R8, R113 ;  /* 0x0000000809717239 */ /* 0x000fe20000001471 */
[----:B------:R-:W-:Y:S01]  /*9ae0*/  IMAD R6, R49, R50, R6 ;  /* 0x0000003231067224 */ /* 0x000fe200078e0206 */
[----:B------:R-:W-:Y:S01]  /*9af0*/  MOV R49, R78 ;  /* 0x0000004e00317202 */ /* 0x000fe20000000f00 */
[----:B------:R-:W-:Y:S01]  /*9b00*/  IMAD R13, R46, R17, RZ ;  /* 0x000000112e0d7224 */ /* 0x000fe200078e02ff */
[----:B------:R-:W-:Y:S01]  /*9b10*/  SHF.L.U32 R68, R61, 0x8, RZ ;  /* 0x000000083d447819 */ /* 0x000fe200000006ff */
[----:B------:R-:W-:Y:S01]  /*9b20*/  IMAD R15, R55, R50, R15 ;  /* 0x00000032370f7224 */ /* 0x000fe200078e020f */
[----:B------:R-:W-:Y:S01]  /*9b30*/  SHF.L.U32 R65, R62, 0x8, RZ ;  /* 0x000000083e417819 */ /* 0x000fe200000006ff */
[C---:B------:R-:W-:Y:S01]  /*9b40*/  IMAD R14, R46.reuse, R18, RZ ;  /* 0x000000122e0e7224 */ /* 0x040fe200078e02ff */
[----:B------:R-:W-:Y:S01]  /*9b50*/  SHF.L.U32 R62, R63, 0x10, RZ ;  /* 0x000000103f3e7819 */ /* 0x000fe200000006ff */
[----:B------:R-:W-:Y:S01]  /*9b60*/  IMAD R12, R51, R50, R12 ;  /* 0x00000032330c7224 */ /* 0x000fe200078e020c */
[----:B------:R-:W-:Y:S01]  /*9b70*/  I2IP.S8.S32.SAT R114, R15, R6, RZ ;  /* 0x000000060f727239 */ /* 0x000fe200000014ff */
[----:B------:R-:W-:Y:S01]  /*9b80*/  IMAD R19, R46, R19, RZ ;  /* 0x000000132e137224 */ /* 0x000fe200078e02ff */
[----:B------:R-:W-:Y:S01]  /*9b90*/  SHF.R.S32.HI R51, RZ, 0x18, R76 ;  /* 0x00000018ff337819 */ /* 0x000fe2000001144c */
[----:B------:R-:W-:Y:S01]  /*9ba0*/  IMAD R13, R52, R50, R13 ;  /* 0x00000032340d7224 */ /* 0x000fe200078e020d */
[----:B------:R-:W-:Y:S01]  /*9bb0*/  I2IP.S8.S32.SAT R114, R5, R4, R114 ;  /* 0x0000000405727239 */ /* 0x000fe20000001472 */
[C---:B------:R-:W-:Y:S01]  /*9bc0*/  IMAD R16, R46.reuse, R20, RZ ;  /* 0x000000142e107224 */ /* 0x040fe200078e02ff */
[----:B------:R-:W-:Y:S01]  /*9bd0*/  SHF.R.S32.HI R52, RZ, 0x18, R62 ;  /* 0x00000018ff347819 */ /* 0x000fe2000001143e */
[-C--:B------:R-:W-:Y:S01]  /*9be0*/  IMAD R14, R53, R50.reuse, R14 ;  /* 0x00000032350e7224 */ /* 0x080fe200078e020e */
[----:B------:R-:W-:Y:S01]  /*9bf0*/  SHF.R.S32.HI R53, RZ, 0x18, R75 ;  /* 0x00000018ff357819 */ /* 0x000fe2000001144b */
[----:B------:R-:W-:Y:S01]  /*9c00*/  IMAD R17, R46, R21, RZ ;  /* 0x000000152e117224 */ /* 0x000fe200078e02ff */
[----:B------:R-:W-:Y:S01]  /*9c10*/  SHF.L.U32 R61, R63, 0x8, RZ ;  /* 0x000000083f3d7819 */ /* 0x000fe200000006ff */
[----:B------:R-:W-:Y:S01]  /*9c20*/  IMAD R19, R56, R50, R19 ;  /* 0x0000003238137224 */ /* 0x000fe200078e0213 */
[----:B------:R-:W-:Y:S01]  /*9c30*/  IADD3 R44, PT, PT, R44, 0x1, RZ ;  /* 0x000000012c2c7810 */ /* 0x000fe20007ffe0ff */
[C---:B------:R-:W-:Y:S02]  /*9c40*/  IMAD R18, R46.reuse, R22, RZ ;  /* 0x000000162e127224 */ /* 0x040fe400078e02ff */
[----:B------:R-:W-:Y:S01]  /*9c50*/  IMAD R16, R49, R50, R16 ;  /* 0x0000003231107224 */ /* 0x000fe200078e0210 */
[----:B------:R-:W-:Y:S01]  /*9c60*/  I2IP.S8.S32.SAT R115, R19, R14, RZ ;  /* 0x0000000e13737239 */ /* 0x000fe200000014ff */
[C---:B------:R-:W-:Y:S02]  /*9c70*/  IMAD R23, R46.reuse, R23, RZ ;  /* 0x000000172e177224 */ /* 0x040fe400078e02ff */
[----:B------:R-:W-:Y:S01]  /*9c80*/  IMAD R17, R51, R50, R17 ;  /* 0x0000003233117224 */ /* 0x000fe200078e0211 */
[----:B------:R-:W-:Y:S01]  /*9c90*/  I2IP.S8.S32.SAT R115, R13, R12, R115 ;  /* 0x0000000c0d737239 */ /* 0x000fe20000001473 */
[C---:B------:R-:W-:Y:S01]  /*9ca0*/  IMAD R20, R46.reuse, R24, RZ ;  /* 0x000000182e147224 */ /* 0x040fe200078e02ff */
[----:B------:R-:W-:Y:S01]  /*9cb0*/  SHF.R.S32.HI R51, RZ, 0x18, R69 ;  /* 0x00000018ff337819 */ /* 0x000fe20000011445 */
[-C--:B------:R-:W-:Y:S01]  /*9cc0*/  IMAD R18, R53, R50.reuse, R18 ;  /* 0x0000003235127224 */ /* 0x080fe200078e0212 */
[----:B------:R-:W-:Y:S01]  /*9cd0*/  SHF.R.S32.HI R53, RZ, 0x18, R68 ;  /* 0x00000018ff357819 */ /* 0x000fe20000011444 */
[----:B------:R-:W-:Y:S01]  /*9ce0*/  IMAD.MOV.U32 R49, RZ, RZ, R70 ;  /* 0x000000ffff317224 */ /* 0x000fe200078e0046 */
[----:B------:R2:W-:Y:S01]  /*9cf0*/  STS.128 [R95+UR49+0x5300], R112 ;  /* 0x005300705f007988 */ /* 0x0005e20008000c31 */
[C---:B------:R-:W-:Y:S02]  /*9d00*/  IMAD R21, R46.reuse, R25, RZ ;  /* 0x000000192e157224 */ /* 0x040fe400078e02ff */
[----:B------:R-:W-:Y:S02]  /*9d10*/  IMAD R23, R57, R50, R23 ;  /* 0x0000003239177224 */ /* 0x000fe400078e0217 */
[C---:B------:R-:W-:Y:S02]  /*9d20*/  IMAD R22, R46.reuse, R26, RZ ;  /* 0x0000001a2e167224 */ /* 0x040fe400078e02ff */
[----:B------:R-:W-:Y:S01]  /*9d30*/  IMAD R20, R49, R50, R20 ;  /* 0x0000003231147224 */ /* 0x000fe200078e0214 */
[----:B------:R-:W-:Y:S01]  /*9d40*/  I2IP.S8.S32.SAT R116, R23, R18, RZ ;  /* 0x0000001217747239 */ /* 0x000fe200000014ff */
[C---:B------:R-:W-:Y:S01]  /*9d50*/  IMAD R27, R46.reuse, R27, RZ ;  /* 0x0000001b2e1b7224 */ /* 0x040fe200078e02ff */
[----:B------:R-:W-:Y:S01]  /*9d60*/  MOV R49, R67 ;  /* 0x0000004300317202 */ /* 0x000fe20000000f00 */
[----:B------:R-:W-:Y:S01]  /*9d70*/  IMAD R21, R51, R50, R21 ;  /* 0x0000003233157224 */ /* 0x000fe200078e0215 */
[----:B------:R-:W-:Y:S01]  /*9d80*/  I2IP.S8.S32.SAT R116, R17, R16, R116 ;  /* 0x0000001011747239 */ /* 0x000fe20000001474 */
[----:B------:R-:W-:Y:S01]  /*9d90*/  IMAD R24, R46, R28, RZ ;  /* 0x0000001c2e187224 */ /* 0x000fe200078e02ff */
[----:B------:R-:W-:Y:S01]  /*9da0*/  SHF.R.S32.HI R51, RZ, 0x18, R66 ;  /* 0x00000018ff337819 */ /* 0x000fe20000011442 */
[-C--:B------:R-:W-:Y:S01]  /*9db0*/  IMAD R22, R53, R50.reuse, R22 ;  /* 0x0000003235167224 */ /* 0x080fe200078e0216 */
[----:B------:R-:W-:Y:S01]  /*9dc0*/  SHF.R.S32.HI R53, RZ, 0x18, R61 ;  /* 0x00000018ff357819 */ /* 0x000fe2000001143d */
[-C--:B------:R-:W-:Y:S02]  /*9dd0*/  IMAD R27, R58, R50.reuse, R27 ;  /* 0x000000323a1b7224 */ /* 0x080fe400078e021b */
[C---:B------:R-:W-:Y:S02]  /*9de0*/  IMAD R25, R46.reuse, R29, RZ ;  /* 0x0000001d2e197224 */ /* 0x040fe400078e02ff */
[----:B------:R-:W-:Y:S01]  /*9df0*/  IMAD R24, R49, R50, R24 ;  /* 0x0000003231187224 */ /* 0x000fe200078e0218 */
[----:B------:R-:W-:Y:S01]  /*9e00*/  SHF.R.S32.HI R49, RZ, 0x18, R65 ;  /* 0x00000018ff317819 */ /* 0x000fe20000011441 */
[C---:B------:R-:W-:Y:S01]  /*9e10*/  IMAD R26, R46.reuse, R30, RZ ;  /* 0x0000001e2e1a7224 */ /* 0x040fe200078e02ff */
[----:B------:R-:W-:Y:S01]  /*9e20*/  I2IP.S8.S32.SAT R117, R27, R22, RZ ;  /* 0x000000161b757239 */ /* 0x000fe200000014ff */
[C---:B------:R-:W-:Y:S02]  /*9e30*/  IMAD R31, R46.reuse, R31, RZ ;  /* 0x0000001f2e1f7224 */ /* 0x040fe400078e02ff */
[----:B------:R-:W-:Y:S01]  /*9e40*/  IMAD R25, R51, R50, R25 ;  /* 0x0000003233197224 */ /* 0x000fe200078e0219 */
[----:B------:R-:W-:Y:S01]  /*9e50*/  MOV R51, R64 ;  /* 0x0000004000337202 */ /* 0x000fe20000000f00 */
[C---:B------:R-:W-:Y:S01]  /*9e60*/  IMAD R28, R46.reuse, R32, RZ ;  /* 0x000000202e1c7224 */ /* 0x040fe200078e02ff */
[----:B------:R-:W-:Y:S01]  /*9e70*/  I2IP.S8.S32.SAT R117, R21, R20, R117 ;  /* 0x0000001415757239 */ /* 0x000fe20000001475 */
[-C--:B------:R-:W-:Y:S02]  /*9e80*/  IMAD R26, R49, R50.reuse, R26 ;  /* 0x00000032311a7224 */ /* 0x080fe400078e021a */
[C---:B------:R-:W-:Y:S02]  /*9e90*/  IMAD R29, R46.reuse, R33, RZ ;  /* 0x000000212e1d7224 */ /* 0x040fe400078e02ff */
[-C--:B------:R-:W-:Y:S02]  /*9ea0*/  IMAD R31, R59, R50.reuse, R31 ;  /* 0x000000323b1f7224 */ /* 0x080fe400078e021f */
[----:B------:R-:W-:Y:S02]  /*9eb0*/  IMAD R28, R51, R50, R28 ;  /* 0x00000032331c7224 */ /* 0x000fe400078e021c */
[----:B------:R-:W-:Y:S01]  /*9ec0*/  IMAD R30, R46, R34, RZ ;  /* 0x000000222e1e7224 */ /* 0x000fe200078e02ff */
[----:B------:R-:W-:Y:S01]  /*9ed0*/  I2IP.S8.S32.SAT R109, R31, R26, RZ ;  /* 0x0000001a1f6d7239 */ /* 0x000fe200000014ff */
[----:B------:R-:W-:Y:S02]  /*9ee0*/  IMAD R29, R52, R50, R29 ;  /* 0x00000032341d7224 */ /* 0x000fe400078e021d */
[----:B------:R-:W-:Y:S01]  /*9ef0*/  IMAD R35, R46, R35, RZ ;  /* 0x000000232e237224 */ /* 0x000fe200078e02ff */
[----:B------:R-:W-:Y:S01]  /*9f00*/  I2IP.S8.S32.SAT R118, R25, R24, R109 ;  /* 0x0000001819767239 */ /* 0x000fe2000000146d */
[-C--:B------:R-:W-:Y:S02]  /*9f10*/  IMAD R30, R53, R50.reuse, R30 ;  /* 0x00000032351e7224 */ /* 0x080fe400078e021e */
        /* <DEDUP_REMOVED lines=9> */
[----:B-1----:R-:W1:Y:S02]  /*9fb0*/  FENCE.VIEW.ASYNC.S ;  /* 0x00000000000073c6 */ /* 0x002e640000000000 */
[----:B-1----:R-:W-:Y:S06]  /*9fc0*/  BAR.SYNC.DEFER_BLOCKING 0x1, 0x80 ;  /* 0x0042000000007b1d */ /* 0x002fec0000010000 */
        /* <DEDUP_REMOVED lines=14> */
[----:B-1----:R-:W-:Y:S04]  /*a0b0*/  DEPBAR.LE SB0, 0x1 ;  /* 0x000080400000791a */ /* 0x002fe80000000000 */
.L_x_154:
[----:B------:R-:W-:Y:S05]  /*a0c0*/  BSYNC.RECONVERGENT B0 ;  /* 0x0000000000007941 */ /* 0x000fea0003800200 */
.L_x_153:
[----:B------:R-:W-:Y:S01]  /*a0d0*/  BAR.SYNC.DEFER_BLOCKING 0x1, 0x80 ;  /* 0x0042000000007b1d */ /* 0x000fe20000010000 */
[----:B------:R-:W-:Y:S01]  /*a0e0*/  ISETP.NE.AND P2, PT, R105, RZ, PT ;  /* 0x000000ff6900720c */ /* 0x000fe20003f45270 */
[----:B------:R-:W-:Y:S01]  /*a0f0*/  IMAD.IADD R20, R43, 0x1, R83 ;  /* 0x000000012b147824 */ /* 0x000fe200078e0253 */
[----:B------:R-:W-:Y:S01]  /*a100*/  ISETP.NE.AND P0, PT, R107, 0x2, PT ;  /* 0x000000026b00780c */ /* 0x000fe20003f05270 */
[----:B------:R-:W-:Y:S01]  /*a110*/  IMAD.IADD R21, R45, 0x1, R90 ;  /* 0x000000012d157824 */ /* 0x000fe200078e025a */
[----:B------:R-:W-:Y:S02]  /*a120*/  ISETP.NE.AND P1, PT, R44, 0x4, PT ;  /* 0x000000042c00780c */ /* 0x000fe40003f25270 */
[----:B------:R-:W-:Y:S02]  /*a130*/  SEL R0, RZ, 0x1, P0 ;  /* 0x00000001ff007807 */ /* 0x000fe40000000000 */
[----:B------:R-:W-:Y:S02]  /*a140*/  SEL R3, RZ, 0x1, P1 ;  /* 0x00000001ff037807 */ /* 0x000fe40000800000 */
[----:B------:R-:W-:Y:S02]  /*a150*/  LOP3.LUT R101, R101, R0, RZ, 0x3c, !PT ;  /* 0x0000000065657212 */ /* 0x000fe400078e3cff */
[----:B------:R-:W-:Y:S02]  /*a160*/  LOP3.LUT R102, R102, R3, RZ, 0x3c, !PT ;  /* 0x0000000366667212 */ /* 0x000fe400078e3cff */
[----:B------:R-:W-:Y:S02]  /*a170*/  @P2 R2UR UR36, R98 ;  /* 0x00000000622422ca */ /* 0x000fe400000e0000 */
[----:B------:R-:W-:Y:S02]  /*a180*/  SEL R107, R107, RZ, P0 ;  /* 0x000000ff6b6b7207 */ /* 0x000fe40000000000 */
[----:B------:R-:W-:Y:S01]  /*a190*/  SEL R44, R44, RZ, P1 ;  /* 0x000000ff2c2c7207 */ /* 0x000fe20000800000 */
[----:B------:R-:W-:Y:S10]  /*a1a0*/  @P2 BRA `(.L_x_155) ;  /* 0xffffffb800f02947 */ /* 0x000ff4000383ffff */
[----:B------:R-:W-:Y:S05]  /*a1b0*/  EXIT ;  /* 0x000000000000794d */ /* 0x000fea0003800000 */
.L_x_25:
[----:B--2---:R2:W4:Y:S02]  /*a1c0*/  SYNCS.PHASECHK.TRANS64.TRYWAIT P0, [R3+URZ+0x1c0], R2 ;  /* 0x0001c002030075a7 */ /* 0x00452400080011ff */
[----:B----4-:R-:W-:Y:S05]  /*a1d0*/  @!P0 NANOSLEEP.SYNCS 0x989680 ;  /* 0x009896800000895d */ /* 0x010fea0003900000 */
[----:B------:R-:W4:Y:S02]  /*a1e0*/  @!P0 SYNCS.PHASECHK.TRANS64 P0, [R3+URZ+0x1c0], R2 ;  /* 0x0001c002030085a7 */ /* 0x000f2400080010ff */
[----:B----4-:R-:W-:Y:S05]  /*a1f0*/  @!P0 BRA `(.L_x_25) ;  /* 0xfffffffc00f08947 */ /* 0x010fea000383ffff */
[----:B------:R-:W-:Y:S05]  /*a200*/  BRA `(.L_x_156) ;  /* 0xffffff7400ec7947 */ /* 0x000fea000383ffff */
.L_x_28:
[----:B-1----:R-:W-:-:S07]  /*a210*/  MOV R2, UR33 ;  /* 0x0000002100027c02 */ /* 0x002fce0008000f00 */
.L_x_157:
[----:B-1----:R1:W2:Y:S02]  /*a220*/  SYNCS.PHASECHK.TRANS64.TRYWAIT P0, [R2+URZ+0x80], R5 ;  /* 0x00008005020075a7 */ /* 0x0022a400080011ff */
[----:B--2---:R-:W-:Y:S05]  /*a230*/  @!P0 NANOSLEEP.SYNCS 0x989680 ;  /* 0x009896800000895d */ /* 0x004fea0003900000 */
[----:B------:R-:W2:Y:S02]  /*a240*/  @!P0 SYNCS.PHASECHK.TRANS64 P0, [R2+URZ+0x80], R5 ;  /* 0x00008005020085a7 */ /* 0x000ea400080010ff */
[----:B--2---:R-:W-:Y:S05]  /*a250*/  @!P0 BRA `(.L_x_157) ;  /* 0xfffffffc00f08947 */ /* 0x004fea000383ffff */
[----:B------:R-:W-:Y:S05]  /*a260*/  BRA `(.L_x_27) ;  /* 0xffffff7800547947 */ /* 0x000fea000383ffff */
.L_x_35:
[----:B-1----:R-:W-:-:S07]  /*a270*/  MOV R2, UR17 ;  /* 0x0000001100027c02 */ /* 0x002fce0008000f00 */
.L_x_158:
[----:B-1----:R1:W2:Y:S02]  /*a280*/  SYNCS.PHASECHK.TRANS64.TRYWAIT P0, [R2+URZ+0x80], R5 ;  /* 0x00008005020075a7 */ /* 0x0022a400080011ff */
[----:B--2---:R-:W-:Y:S05]  /*a290*/  @!P0 NANOSLEEP.SYNCS 0x989680 ;  /* 0x009896800000895d */ /* 0x004fea0003900000 */
[----:B------:R-:W2:Y:S02]  /*a2a0*/  @!P0 SYNCS.PHASECHK.TRANS64 P0, [R2+URZ+0x80], R5 ;  /* 0x00008005020085a7 */ /* 0x000ea400080010ff */
[----:B--2---:R-:W-:Y:S05]  /*a2b0*/  @!P0 BRA `(.L_x_158) ;  /* 0xfffffffc00f08947 */ /* 0x004fea000383ffff */
[----:B------:R-:W-:Y:S05]  /*a2c0*/  BRA `(.L_x_34) ;  /* 0xffffff7c00107947 */ /* 0x000fea000383ffff */
.L_x_40:
[----:B-1----:R1:W2:Y:S02]  /*a2d0*/  SYNCS.PHASECHK.TRANS64.TRYWAIT P0, [R2+URZ+0x150], R3 ;  /* 0x00015003020075a7 */ /* 0x0022a400080011ff */
[----:B--2---:R-:W-:Y:S05]  /*a2e0*/  @!P0 NANOSLEEP.SYNCS 0x989680 ;  /* 0x009896800000895d */ /* 0x004fea0003900000 */
[----:B------:R-:W2:Y:S02]  /*a2f0*/  @!P0 SYNCS.PHASECHK.TRANS64 P0, [R2+URZ+0x150], R3 ;  /* 0x00015003020085a7 */ /* 0x000ea400080010ff */
[----:B--2---:R-:W-:Y:S05]  /*a300*/  @!P0 BRA `(.L_x_40) ;  /* 0xfffffffc00f08947 */ /* 0x004fea000383ffff */
[----:B------:R-:W-:Y:S05]  /*a310*/  BRA `(.L_x_159) ;  /* 0xffffff7c00b47947 */ /* 0x000fea000383ffff */
.L_x_44:
[----:B---3--:R-:W-:-:S07]  /*a320*/  MOV R0, UR4 ;  /* 0x0000000400007c02 */ /* 0x008fce0008000f00 */
.L_x_160:
[----:B-1----:R1:W2:Y:S02]  /*a330*/  SYNCS.PHASECHK.TRANS64.TRYWAIT P0, [R0+URZ], R3 ;  /* 0x00000003000075a7 */ /* 0x0022a400080011ff */
[----:B--2---:R-:W-:Y:S05]  /*a340*/  @!P0 NANOSLEEP.SYNCS 0x989680 ;  /* 0x009896800000895d */ /* 0x004fea0003900000 */
[----:B------:R-:W2:Y:S02]  /*a350*/  @!P0 SYNCS.PHASECHK.TRANS64 P0, [R0+URZ], R3 ;  /* 0x00000003000085a7 */ /* 0x000ea400080010ff */
[----:B--2---:R-:W-:Y:S05]  /*a360*/  @!P0 BRA `(.L_x_160) ;  /* 0xfffffffc00f08947 */ /* 0x004fea000383ffff */
[----:B------:R-:W-:Y:S05]  /*a370*/  BRA `(.L_x_161) ;  /* 0xffffff8400247947 */ /* 0x000fea000383ffff */
.L_x_45:
[----:B---3--:R-:W-:-:S07]  /*a380*/  MOV R0, UR4 ;  /* 0x0000000400007c02 */ /* 0x008fce0008000f00 */
.L_x_162:
[----:B-1----:R1:W2:Y:S02]  /*a390*/  SYNCS.PHASECHK.TRANS64.TRYWAIT P0, [R0+URZ], R3 ;  /* 0x00000003000075a7 */ /* 0x0022a400080011ff */
[----:B--2---:R-:W-:Y:S05]  /*a3a0*/  @!P0 NANOSLEEP.SYNCS 0x989680 ;  /* 0x009896800000895d */ /* 0x004fea0003900000 */
[----:B------:R-:W2:Y:S02]  /*a3b0*/  @!P0 SYNCS.PHASECHK.TRANS64 P0, [R0+URZ], R3 ;  /* 0x00000003000085a7 */ /* 0x000ea400080010ff */
[----:B--2---:R-:W-:Y:S05]  /*a3c0*/  @!P0 BRA `(.L_x_162) ;  /* 0xfffffffc00f08947 */ /* 0x004fea000383ffff */
[----:B------:R-:W-:Y:S05]  /*a3d0*/  BRA `(.L_x_163) ;  /* 0xffffff8400307947 */ /* 0x000fea000383ffff */
.L_x_46:
[----:B---3--:R-:W-:-:S07]  /*a3e0*/  MOV R0, UR4 ;  /* 0x0000000400007c02 */ /* 0x008fce0008000f00 */
.L_x_164:
[----:B-1----:R1:W2:Y:S02]  /*a3f0*/  SYNCS.PHASECHK.TRANS64.TRYWAIT P0, [R0+URZ], R3 ;  /* 0x00000003000075a7 */ /* 0x0022a400080011ff */
[----:B--2---:R-:W-:Y:S05]  /*a400*/  @!P0 NANOSLEEP.SYNCS 0x989680 ;  /* 0x009896800000895d */ /* 0x004fea0003900000 */
[----:B------:R-:W2:Y:S02]  /*a410*/  @!P0 SYNCS.PHASECHK.TRANS64 P0, [R0+URZ], R3 ;  /* 0x00000003000085a7 */ /* 0x000ea400080010ff */
[----:B--2---:R-:W-:Y:S05]  /*a420*/  @!P0 BRA `(.L_x_164) ;  /* 0xfffffffc00f08947 */ /* 0x004fea000383ffff */
[----:B------:R-:W-:Y:S05]  /*a430*/  BRA `(.L_x_165) ;  /* 0xffffff84003c7947 */ /* 0x000fea000383ffff */
.L_x_47:
[----:B---3--:R-:W-:-:S07]  /*a440*/  MOV R0, UR4 ;  /* 0x0000000400007c02 */ /* 0x008fce0008000f00 */
.L_x_166:
[----:B-1----:R1:W2:Y:S02]  /*a450*/  SYNCS.PHASECHK.TRANS64.TRYWAIT P0, [R0+URZ], R3 ;  /* 0x00000003000075a7 */ /* 0x0022a400080011ff */
[----:B--2---:R-:W-:Y:S05]  /*a460*/  @!P0 NANOSLEEP.SYNCS 0x989680 ;  /* 0x009896800000895d */ /* 0x004fea0003900000 */
[----:B------:R-:W2:Y:S02]  /*a470*/  @!P0 SYNCS.PHASECHK.TRANS64 P0, [R0+URZ], R3 ;  /* 0x00000003000085a7 */ /* 0x000ea400080010ff */
[----:B--2---:R-:W-:Y:S05]  /*a480*/  @!P0 BRA `(.L_x_166) ;  /* 0xfffffffc00f08947 */ /* 0x004fea000383ffff */
[----:B------:R-:W-:Y:S05]  /*a490*/  BRA `(.L_x_167) ;  /* 0xffffff8400487947 */ /* 0x000fea000383ffff */
.L_x_48:
[----:B---3--:R-:W-:-:S07]  /*a4a0*/  MOV R0, UR4 ;  /* 0x0000000400007c02 */ /* 0x008fce0008000f00 */
.L_x_168:
[----:B-1----:R1:W2:Y:S02]  /*a4b0*/  SYNCS.PHASECHK.TRANS64.TRYWAIT P0, [R0+URZ], R3 ;  /* 0x00000003000075a7 */ /* 0x0022a400080011ff */
[----:B--2---:R-:W-:Y:S05]  /*a4c0*/  @!P0 NANOSLEEP.SYNCS 0x989680 ;  /* 0x009896800000895d */ /* 0x004fea0003900000 */
[----:B------:R-:W2:Y:S02]  /*a4d0*/  @!P0 SYNCS.PHASECHK.TRANS64 P0, [R0+URZ], R3 ;  /* 0x00000003000085a7 */ /* 0x000ea400080010ff */
[----:B--2---:R-:W-:Y:S05]  /*a4e0*/  @!P0 BRA `(.L_x_168) ;  /* 0xfffffffc00f08947 */ /* 0x004fea000383ffff */
[----:B------:R-:W-:Y:S05]  /*a4f0*/  BRA `(.L_x_169) ;  /* 0xffffff8400547947 */ /* 0x000fea000383ffff */
.L_x_49:
[----:B---3--:R-:W-:-:S07]  /*a500*/  MOV R0, UR4 ;  /* 0x0000000400007c02 */ /* 0x008fce0008000f00 */
.L_x_170:
[----:B-1----:R1:W2:Y:S02]  /*a510*/  SYNCS.PHASECHK.TRANS64.TRYWAIT P0, [R0+URZ], R3 ;  /* 0x00000003000075a7 */ /* 0x0022a400080011ff */
[----:B--2---:R-:W-:Y:S05]  /*a520*/  @!P0 NANOSLEEP.SYNCS 0x989680 ;  /* 0x009896800000895d */ /* 0x004fea0003900000 */
[----:B------:R-:W2:Y:S02]  /*a530*/  @!P0 SYNCS.PHASECHK.TRANS64 P0, [R0+URZ], R3 ;  /* 0x00000003000085a7 */ /* 0x000ea400080010ff */
[----:B--2---:R-:W-:Y:S05]  /*a540*/  @!P0 BRA `(.L_x_170) ;  /* 0xfffffffc00f08947 */ /* 0x004fea000383ffff */
[----:B------:R-:W-:Y:S05]  /*a550*/  BRA `(.L_x_171) ;  /* 0xffffff8400607947 */ /* 0x000fea000383ffff */
.L_x_50:
[----:B---3--:R-:W-:-:S07]  /*a560*/  MOV R0, UR4 ;  /* 0x0000000400007c02 */ /* 0x008fce0008000f00 */
.L_x_172:
[----:B-1----:R1:W2:Y:S02]  /*a570*/  SYNCS.PHASECHK.TRANS64.TRYWAIT P0, [R0+URZ], R3 ;  /* 0x00000003000075a7 */ /* 0x0022a400080011ff */
[----:B--2---:R-:W-:Y:S05]  /*a580*/  @!P0 NANOSLEEP.SYNCS 0x989680 ;  /* 0x009896800000895d */ /* 0x004fea0003900000 */
[----:B------:R-:W2:Y:S02]  /*a590*/  @!P0 SYNCS.PHASECHK.TRANS64 P0, [R0+URZ], R3 ;  /* 0x00000003000085a7 */ /* 0x000ea400080010ff */
[----:B--2---:R-:W-:Y:S05]  /*a5a0*/  @!P0 BRA `(.L_x_172) ;  /* 0xfffffffc00f08947 */ /* 0x004fea000383ffff */
[----:B------:R-:W-:Y:S05]  /*a5b0*/  BRA `(.L_x_173) ;  /* 0xffffff84006c7947 */ /* 0x000fea000383ffff */
.L_x_51:
[----:B---3--:R-:W-:-:S07]  /*a5c0*/  MOV R0, UR4 ;  /* 0x0000000400007c02 */ /* 0x008fce0008000f00 */
.L_x_174:
[----:B-1----:R1:W2:Y:S02]  /*a5d0*/  SYNCS.PHASECHK.TRANS64.TRYWAIT P0, [R0+URZ], R3 ;  /* 0x00000003000075a7 */ /* 0x0022a400080011ff */
[----:B--2---:R-:W-:Y:S05]  /*a5e0*/  @!P0 NANOSLEEP.SYNCS 0x989680 ;  /* 0x009896800000895d */ /* 0x004fea0003900000 */
[----:B------:R-:W2:Y:S02]  /*a5f0*/  @!P0 SYNCS.PHASECHK.TRANS64 P0, [R0+URZ], R3 ;  /* 0x00000003000085a7 */ /* 0x000ea400080010ff */
[----:B--2---:R-:W-:Y:S05]  /*a600*/  @!P0 BRA `(.L_x_174) ;  /* 0xfffffffc00f08947 */ /* 0x004fea000383ffff */
[----:B------:R-:W-:Y:S05]  /*a610*/  BRA `(.L_x_175) ;  /* 0xffffff8400787947 */ /* 0x000fea000383ffff */
.L_x_52:
[----:B---3--:R-:W-:-:S07]  /*a620*/  MOV R0, UR4 ;  /* 0x0000000400007c02 */ /* 0x008fce0008000f00 */
.L_x_176:
[----:B-1----:R1:W2:Y:S02]  /*a630*/  SYNCS.PHASECHK.TRANS64.TRYWAIT P0, [R0+URZ], R3 ;  /* 0x00000003000075a7 */ /* 0x0022a400080011ff */
[----:B--2---:R-:W-:Y:S05]  /*a640*/  @!P0 NANOSLEEP.SYNCS 0x989680 ;  /* 0x009896800000895d */ /* 0x004fea0003900000 */
[----:B------:R-:W2:Y:S02]  /*a650*/  @!P0 SYNCS.PHASECHK.TRANS64 P0, [R0+URZ], R3 ;  /* 0x00000003000085a7 */ /* 0x000ea400080010ff */
[----:B--2---:R-:W-:Y:S05]  /*a660*/  @!P0 BRA `(.L_x_176) ;  /* 0xfffffffc00f08947 */ /* 0x004fea000383ffff */
[----:B------:R-:W-:Y:S05]  /*a670*/  BRA `(.L_x_177) ;  /* 0xffffff8400847947 */ /* 0x000fea000383ffff */
.L_x_53:
[----:B---3--:R-:W-:-:S07]  /*a680*/  MOV R0, UR4 ;  /* 0x0000000400007c02 */ /* 0x008fce0008000f00 */
.L_x_178:
[----:B-1----:R1:W2:Y:S02]  /*a690*/  SYNCS.PHASECHK.TRANS64.TRYWAIT P0, [R0+URZ], R3 ;  /* 0x00000003000075a7 */ /* 0x0022a400080011ff */
[----:B--2---:R-:W-:Y:S05]  /*a6a0*/  @!P0 NANOSLEEP.SYNCS 0x989680 ;  /* 0x009896800000895d */ /* 0x004fea0003900000 */
[----:B------:R-:W2:Y:S02]  /*a6b0*/  @!P0 SYNCS.PHASECHK.TRANS64 P0, [R0+URZ], R3 ;  /* 0x00000003000085a7 */ /* 0x000ea400080010ff */
[----:B--2---:R-:W-:Y:S05]  /*a6c0*/  @!P0 BRA `(.L_x_178) ;  /* 0xfffffffc00f08947 */ /* 0x004fea000383ffff */
[----:B------:R-:W-:Y:S05]  /*a6d0*/  BRA `(.L_x_179) ;  /* 0xffffff8400907947 */ /* 0x000fea000383ffff */
.L_x_54:
[----:B---3--:R-:W-:-:S07]  /*a6e0*/  MOV R0, UR4 ;  /* 0x0000000400007c02 */ /* 0x008fce0008000f00 */
.L_x_180:
[----:B-1----:R1:W2:Y:S02]  /*a6f0*/  SYNCS.PHASECHK.TRANS64.TRYWAIT P0, [R0+URZ], R3 ;  /* 0x00000003000075a7 */ /* 0x0022a400080011ff */
[----:B--2---:R-:W-:Y:S05]  /*a700*/  @!P0 NANOSLEEP.SYNCS 0x989680 ;  /* 0x009896800000895d */ /* 0x004fea0003900000 */
[----:B------:R-:W2:Y:S02]  /*a710*/  @!P0 SYNCS.PHASECHK.TRANS64 P0, [R0+URZ], R3 ;  /* 0x00000003000085a7 */ /* 0x000ea400080010ff */
[----:B--2---:R-:W-:Y:S05]  /*a720*/  @!P0 BRA `(.L_x_180) ;  /* 0xfffffffc00f08947 */ /* 0x004fea000383ffff */
[----:B------:R-:W-:Y:S05]  /*a730*/  BRA `(.L_x_181) ;  /* 0xffffff84009c7947 */ /* 0x000fea000383ffff */
.L_x_55:
[----:B---3--:R-:W-:-:S07]  /*a740*/  MOV R0, UR4 ;  /* 0x0000000400007c02 */ /* 0x008fce0008000f00 */
.L_x_182:
[----:B-1----:R1:W2:Y:S02]  /*a750*/  SYNCS.PHASECHK.TRANS64.TRYWAIT P0, [R0+URZ], R3 ;  /* 0x00000003000075a7 */ /* 0x0022a400080011ff */
[----:B--2---:R-:W-:Y:S05]  /*a760*/  @!P0 NANOSLEEP.SYNCS 0x989680 ;  /* 0x009896800000895d */ /* 0x004fea0003900000 */
[----:B------:R-:W2:Y:S02]  /*a770*/  @!P0 SYNCS.PHASECHK.TRANS64 P0, [R0+URZ], R3 ;  /* 0x00000003000085a7 */ /* 0x000ea400080010ff */
[----:B--2---:R-:W-:Y:S05]  /*a780*/  @!P0 BRA `(.L_x_182) ;  /* 0xfffffffc00f08947 */ /* 0x004fea000383ffff */
[----:B------:R-:W-:Y:S05]  /*a790*/  BRA `(.L_x_183) ;  /* 0xffffff8400a87947 */ /* 0x000fea000383ffff */
.L_x_56:
[----:B---3--:R-:W-:-:S07]  /*a7a0*/  MOV R0, UR4 ;  /* 0x0000000400007c02 */ /* 0x008fce0008000f00 */
.L_x_184:
[----:B-1----:R1:W2:Y:S02]  /*a7b0*/  SYNCS.PHASECHK.TRANS64.TRYWAIT P0, [R0+URZ], R3 ;  /* 0x00000003000075a7 */ /* 0x0022a400080011ff */
[----:B--2---:R-:W-:Y:S05]  /*a7c0*/  @!P0 NANOSLEEP.SYNCS 0x989680 ;  /* 0x009896800000895d */ /* 0x004fea0003900000 */
[----:B------:R-:W2:Y:S02]  /*a7d0*/  @!P0 SYNCS.PHASECHK.TRANS64 P0, [R0+URZ], R3 ;  /* 0x00000003000085a7 */ /* 0x000ea400080010ff */
[----:B--2---:R-:W-:Y:S05]  /*a7e0*/  @!P0 BRA `(.L_x_184) ;  /* 0xfffffffc00f08947 */ /* 0x004fea000383ffff */
[----:B------:R-:W-:Y:S05]  /*a7f0*/  BRA `(.L_x_185) ;  /* 0xffffff8400b47947 */ /* 0x000fea000383ffff */
.L_x_57:
[----:B---3--:R-:W-:-:S07]  /*a800*/  MOV R0, UR4 ;  /* 0x0000000400007c02 */ /* 0x008fce0008000f00 */
.L_x_186:
[----:B-1----:R1:W2:Y:S02]  /*a810*/  SYNCS.PHASECHK.TRANS64.TRYWAIT P0, [R0+URZ], R3 ;  /* 0x00000003000075a7 */ /* 0x0022a400080011ff */
[----:B--2---:R-:W-:Y:S05]  /*a820*/  @!P0 NANOSLEEP.SYNCS 0x989680 ;  /* 0x009896800000895d */ /* 0x004fea0003900000 */
[----:B------:R-:W2:Y:S02]  /*a830*/  @!P0 SYNCS.PHASECHK.TRANS64 P0, [R0+URZ], R3 ;  /* 0x00000003000085a7 */ /* 0x000ea400080010ff */
[----:B--2---:R-:W-:Y:S05]  /*a840*/  @!P0 BRA `(.L_x_186) ;  /* 0xfffffffc00f08947 */ /* 0x004fea000383ffff */
[----:B------:R-:W-:Y:S05]  /*a850*/  BRA `(.L_x_187) ;  /* 0xffffff8400c07947 */ /* 0x000fea000383ffff */
.L_x_58:
[----:B---3--:R-:W-:-:S07]  /*a860*/  MOV R0, UR4 ;  /* 0x0000000400007c02 */ /* 0x008fce0008000f00 */
.L_x_188:
[----:B-1----:R1:W2:Y:S02]  /*a870*/  SYNCS.PHASECHK.TRANS64.TRYWAIT P0, [R0+URZ], R3 ;  /* 0x00000003000075a7 */ /* 0x0022a400080011ff */
[----:B--2---:R-:W-:Y:S05]  /*a880*/  @!P0 NANOSLEEP.SYNCS 0x989680 ;  /* 0x009896800000895d */ /* 0x004fea0003900000 */
[----:B------:R-:W2:Y:S02]  /*a890*/  @!P0 SYNCS.PHASECHK.TRANS64 P0, [R0+URZ], R3 ;  /* 0x00000003000085a7 */ /* 0x000ea400080010ff */
[----:B--2---:R-:W-:Y:S05]  /*a8a0*/  @!P0 BRA `(.L_x_188) ;  /* 0xfffffffc00f08947 */ /* 0x004fea000383ffff */
[----:B------:R-:W-:Y:S05]  /*a8b0*/  BRA `(.L_x_189) ;  /* 0xffffff8400cc7947 */ /* 0x000fea000383ffff */
.L_x_61:
[----:B-1----:R1:W2:Y:S02]  /*a8c0*/  SYNCS.PHASECHK.TRANS64.TRYWAIT P0, [R0+URZ+0x1b0], R5 ;  /* 0x0001b005000075a7 */ /* 0x0022a400080011ff */
[----:B--2---:R-:W-:Y:S05]  /*a8d0*/  @!P0 NANOSLEEP.SYNCS 0x989680 ;  /* 0x009896800000895d */ /* 0x004fea0003900000 */
[----:B------:R-:W2:Y:S02]  /*a8e0*/  @!P0 SYNCS.PHASECHK.TRANS64 P0, [R0+URZ+0x1b0], R5 ;  /* 0x0001b005000085a7 */ /* 0x000ea400080010ff */
[----:B--2---:R-:W-:Y:S05]  /*a8f0*/  @!P0 BRA `(.L_x_61) ;  /* 0xfffffffc00f08947 */ /* 0x004fea000383ffff */
[----:B------:R-:W-:Y:S05]  /*a900*/  BRA `(.L_x_190) ;  /* 0xffffff88002c7947 */ /* 0x000fea000383ffff */
.L_x_62:
[----:B------:R-:W-:-:S07]  /*a910*/  MOV R0, UR5 ;  /* 0x0000000500007c02 */ /* 0x000fce0008000f00 */
.L_x_191:
[----:B-1----:R1:W2:Y:S02]  /*a920*/  SYNCS.PHASECHK.TRANS64.TRYWAIT P0, [R0+URZ+0x160], R7 ;  /* 0x00016007000075a7 */ /* 0x0022a400080011ff */
[----:B--2---:R-:W-:Y:S05]  /*a930*/  @!P0 NANOSLEEP.SYNCS 0x989680 ;  /* 0x009896800000895d */ /* 0x004fea0003900000 */
[----:B------:R-:W2:Y:S02]  /*a940*/  @!P0 SYNCS.PHASECHK.TRANS64 P0, [R0+URZ+0x160], R7 ;  /* 0x00016007000085a7 */ /* 0x000ea400080010ff */
[----:B--2---:R-:W-:Y:S05]  /*a950*/  @!P0 BRA `(.L_x_191) ;  /* 0xfffffffc00f08947 */ /* 0x004fea000383ffff */
[----:B------:R-:W-:Y:S05]  /*a960*/  BRA `(.L_x_192) ;  /* 0xffffff88003c7947 */ /* 0x000fea000383ffff */
.L_x_63:
[----:B-1----:R1:W2:Y:S02]  /*a970*/  SYNCS.PHASECHK.TRANS64.TRYWAIT P1, [R0+URZ+0x150], R5 ;  /* 0x00015005000075a7 */ /* 0x0022a400080211ff */
[----:B--2---:R-:W-:Y:S05]  /*a980*/  @!P1 NANOSLEEP.SYNCS 0x989680 ;  /* 0x009896800000995d */ /* 0x004fea0003900000 */
[----:B------:R-:W2:Y:S02]  /*a990*/  @!P1 SYNCS.PHASECHK.TRANS64 P1, [R0+URZ+0x150], R5 ;  /* 0x00015005000095a7 */ /* 0x000ea400080210ff */
[----:B--2---:R-:W-:Y:S05]  /*a9a0*/  @!P1 BRA `(.L_x_63) ;  /* 0xfffffffc00f09947 */ /* 0x004fea000383ffff */
[----:B------:R-:W-:Y:S05]  /*a9b0*/  BRA `(.L_x_193) ;  /* 0xffffff88006c7947 */ /* 0x000fea000383ffff */
.L_x_66:
[----:B------:R-:W-:-:S07]  /*a9c0*/  MOV R0, UR5 ;  /* 0x0000000500007c02 */ /* 0x000fce0008000f00 */
.L_x_194:
[----:B-1----:R1:W2:Y:S02]  /*a9d0*/  SYNCS.PHASECHK.TRANS64.TRYWAIT P0, [R0+URZ+0x160], R3 ;  /* 0x00016003000075a7 */ /* 0x0022a400080011ff */
[----:B--2---:R-:W-:Y:S05]  /*a9e0*/  @!P0 NANOSLEEP.SYNCS 0x989680 ;  /* 0x009896800000895d */ /* 0x004fea0003900000 */
[----:B------:R-:W2:Y:S02]  /*a9f0*/  @!P0 SYNCS.PHASECHK.TRANS64 P0, [R0+URZ+0x160], R3 ;  /* 0x00016003000085a7 */ /* 0x000ea400080010ff */
[----:B--2---:R-:W-:Y:S05]  /*aa00*/  @!P0 BRA `(.L_x_194) ;  /* 0xfffffffc00f08947 */ /* 0x004fea000383ffff */
[----:B------:R-:W-:Y:S05]  /*aa10*/  BRA `(.L_x_65) ;  /* 0xffffff8800c07947 */ /* 0x000fea000383ffff */
.L_x_75:
[----:B-1----:R-:W-:-:S04]  /*aa20*/  MOV R4, UR6 ;  /* 0x0000000600047c02 */ /* 0x002fc80008000f00 */
[----:B------:R1:W2:Y:S03]  /*aa30*/  SYNCS.PHASECHK.TRANS64.TRYWAIT P0, [R4+URZ+0x8], R5 ;  /* 0x00000805040075a7 */ /* 0x0002a600080011ff */
[----:B--2---:R-:W-:Y:S05]  /*aa40*/  @!P0 NANOSLEEP.SYNCS 0x989680 ;  /* 0x009896800000895d */ /* 0x004fea0003900000 */
[----:B------:R-:W2:Y:S02]  /*aa50*/  @!P0 SYNCS.PHASECHK.TRANS64 P0, [R4+URZ+0x8], R5 ;  /* 0x00000805040085a7 */ /* 0x000ea400080010ff */
[----:B--2---:R-:W-:Y:S05]  /*aa60*/  @!P0 BRA `(.L_x_75) ;  /* 0xfffffffc00ec8947 */ /* 0x004fea000383ffff */
[----:B------:R-:W-:Y:S05]  /*aa70*/  BRA `(.L_x_74) ;  /* 0xffffff8c00747947 */ /* 0x000fea000383ffff */
.L_x_77:
[----:B------:R-:W-:Y:S01]  /*aa80*/  BSSY B0, `(.L_x_195) ;  /* 0x0000006000007945 */ /* 0x000fe20003800000 */
[----:B------:R-:W-:-:S07]  /*aa90*/  MOV R15, 0xffffffff ;  /* 0xffffffff000f7802 */ /* 0x000fce0000000f00 */
[----:B-1---5:R-:W-:Y:S05]  /*aaa0*/  WARPSYNC.COLLECTIVE R15, `(.L_x_196) ;  /* 0x000000000f0c7348 */ /* 0x022fea0003c00000 */
[----:B------:R-:W-:Y:S02]  /*aab0*/  ELECT P6, UR79, PT ;  /* 0x00000000004f782f */ /* 0x000fe400038c0000 */
[----:B------:R-:W-:Y:S01]  /*aac0*/  MOV R14, UR79 ;  /* 0x0000004f000e7c02 */ /* 0x000fe20008000f00 */
[----:B-1---5:R-:W-:Y:S10]  /*aad0*/  ENDCOLLECTIVE ;  /* 0x000000000000791b */ /* 0x022ff40003800000 */
.L_x_196:
[----:B------:R-:W-:Y:S05]  /*aae0*/  BSYNC B0 ;  /* 0x0000000000007941 */ /* 0x000fea0003800000 */
.L_x_195:
[----:B------:R-:W-:Y:S05]  /*aaf0*/  BRA `(.L_x_197) ;  /* 0xffffff8c00a47947 */ /* 0x000fea000383ffff */
.L_x_79:
[----:B-1----:R-:W-:-:S04]  /*ab00*/  MOV R2, UR6 ;  /* 0x0000000600027c02 */ /* 0x002fc80008000f00 */
[----:B------:R1:W2:Y:S03]  /*ab10*/  SYNCS.PHASECHK.TRANS64.TRYWAIT P0, [R2+URZ+0x8], R3 ;  /* 0x00000803020075a7 */ /* 0x0002a600080011ff */
[----:B--2---:R-:W-:Y:S05]  /*ab20*/  @!P0 NANOSLEEP.SYNCS 0x989680 ;  /* 0x009896800000895d */ /* 0x004fea0003900000 */
[----:B------:R-:W2:Y:S02]  /*ab30*/  @!P0 SYNCS.PHASECHK.TRANS64 P0, [R2+URZ+0x8], R3 ;  /* 0x00000803020085a7 */ /* 0x000ea400080010ff */
[----:B--2---:R-:W-:Y:S05]  /*ab40*/  @!P0 BRA `(.L_x_79) ;  /* 0xfffffffc00ec8947 */ /* 0x004fea000383ffff */
[----:B------:R-:W-:Y:S05]  /*ab50*/  BRA `(.L_x_78) ;  /* 0xffffff8c00a87947 */ /* 0x000fea000383ffff */
.L_x_80:
[----:B-1----:R1:W2:Y:S02]  /*ab60*/  SYNCS.PHASECHK.TRANS64.TRYWAIT P0, [R0+URZ+0x150], R5 ;  /* 0x00015005000075a7 */ /* 0x0022a400080011ff */
[----:B--2---:R-:W-:Y:S05]  /*ab70*/  @!P0 NANOSLEEP.SYNCS 0x989680 ;  /* 0x009896800000895d */ /* 0x004fea0003900000 */
[----:B------:R-:W2:Y:S02]  /*ab80*/  @!P0 SYNCS.PHASECHK.TRANS64 P0, [R0+URZ+0x150], R5 ;  /* 0x00015005000085a7 */ /* 0x000ea400080010ff */
[----:B--2---:R-:W-:Y:S05]  /*ab90*/  @!P0 BRA `(.L_x_80) ;  /* 0xfffffffc00f08947 */ /* 0x004fea000383ffff */
[----:B------:R-:W-:Y:S05]  /*aba0*/  BRA `(.L_x_198) ;  /* 0xffffff9000847947 */ /* 0x000fea000383ffff */
.L_x_82:
[----:B------:R-:W-:-:S07]  /*abb0*/  MOV R0, UR10 ;  /* 0x0000000a00007c02 */ /* 0x000fce0008000f00 */
.L_x_199:
[----:B-1----:R1:W2:Y:S02]  /*abc0*/  SYNCS.PHASECHK.TRANS64.TRYWAIT P0, [R0+URZ+0x190], R5 ;  /* 0x00019005000075a7 */ /* 0x0022a400080011ff */
[----:B--2---:R-:W-:Y:S05]  /*abd0*/  @!P0 NANOSLEEP.SYNCS 0x989680 ;  /* 0x009896800000895d */ /* 0x004fea0003900000 */
[----:B------:R-:W2:Y:S02]  /*abe0*/  @!P0 SYNCS.PHASECHK.TRANS64 P0, [R0+URZ+0x190], R5 ;  /* 0x00019005000085a7 */ /* 0x000ea400080010ff */
[----:B--2---:R-:W-:Y:S05]  /*abf0*/  @!P0 BRA `(.L_x_199) ;  /* 0xfffffffc00f08947 */ /* 0x004fea000383ffff */
[----:B------:R-:W-:Y:S05]  /*ac00*/  BRA `(.L_x_200) ;  /* 0xffffff9000d07947 */ /* 0x000fea000383ffff */
.L_x_85:
[----:B------:R-:W-:Y:S07]  /*ac10*/  MOV R0, UR9 ;  /* 0x0000000900007c02 */ /* 0x000fee0008000f00 */
.L_x_201:
[----:B-1----:R1:W2:Y:S02]  /*ac20*/  SYNCS.PHASECHK.TRANS64.TRYWAIT P0, [R0+URZ], R5 ;  /* 0x00000005000075a7 */ /* 0x0022a400080011ff */
[----:B--2---:R-:W-:Y:S05]  /*ac30*/  @!P0 NANOSLEEP.SYNCS 0x989680 ;  /* 0x009896800000895d */ /* 0x004fea0003900000 */
[----:B------:R-:W2:Y:S02]  /*ac40*/  @!P0 SYNCS.PHASECHK.TRANS64 P0, [R0+URZ], R5 ;  /* 0x00000005000085a7 */ /* 0x000ea400080010ff */
[----:B--2---:R-:W-:Y:S05]  /*ac50*/  @!P0 BRA `(.L_x_201) ;  /* 0xfffffffc00f08947 */ /* 0x004fea000383ffff */
[----:B------:R-:W-:Y:S05]  /*ac60*/  BRA `(.L_x_84) ;  /* 0xffffff9000e47947 */ /* 0x000fea000383ffff */
.L_x_89:
[----:B-1----:R-:W-:-:S07]  /*ac70*/  MOV R0, UR7 ;  /* 0x0000000700007c02 */ /* 0x002fce0008000f00 */
.L_x_202:
[----:B-1----:R1:W2:Y:S02]  /*ac80*/  SYNCS.PHASECHK.TRANS64.TRYWAIT P0, [R0+URZ], R3 ;  /* 0x00000003000075a7 */ /* 0x0022a400080011ff */
[----:B--2---:R-:W-:Y:S05]  /*ac90*/  @!P0 NANOSLEEP.SYNCS 0x989680 ;  /* 0x009896800000895d */ /* 0x004fea0003900000 */
[----:B------:R-:W2:Y:S02]  /*aca0*/  @!P0 SYNCS.PHASECHK.TRANS64 P0, [R0+URZ], R3 ;  /* 0x00000003000085a7 */ /* 0x000ea400080010ff */
[----:B--2---:R-:W-:Y:S05]  /*acb0*/  @!P0 BRA `(.L_x_202) ;  /* 0xfffffffc00f08947 */ /* 0x004fea000383ffff */
[----:B------:R-:W-:Y:S05]  /*acc0*/  BRA `(.L_x_203) ;  /* 0xffffff9400b07947 */ /* 0x000fea000383ffff */
.L_x_90:
[----:B------:R-:W-:-:S07]  /*acd0*/  MOV R0, UR7 ;  /* 0x0000000700007c02 */ /* 0x000fce0008000f00 */
.L_x_204:
[----:B-1----:R1:W2:Y:S02]  /*ace0*/  SYNCS.PHASECHK.TRANS64.TRYWAIT P0, [R0+URZ], R3 ;  /* 0x00000003000075a7 */ /* 0x0022a400080011ff */
[----:B--2---:R-:W-:Y:S05]  /*acf0*/  @!P0 NANOSLEEP.SYNCS 0x989680 ;  /* 0x009896800000895d */ /* 0x004fea0003900000 */
[----:B------:R-:W2:Y:S02]  /*ad00*/  @!P0 SYNCS.PHASECHK.TRANS64 P0, [R0+URZ], R3 ;  /* 0x00000003000085a7 */ /* 0x000ea400080010ff */
[----:B--2---:R-:W-:Y:S05]  /*ad10*/  @!P0 BRA `(.L_x_204) ;  /* 0xfffffffc00f08947 */ /* 0x004fea000383ffff */
[----:B------:R-:W-:Y:S05]  /*ad20*/  BRA `(.L_x_205) ;  /* 0xffffff9400bc7947 */ /* 0x000fea000383ffff */
.L_x_91:
[----:B------:R-:W-:-:S07]  /*ad30*/  MOV R0, UR7 ;  /* 0x0000000700007c02 */ /* 0x000fce0008000f00 */
.L_x_206:
[----:B-1----:R1:W2:Y:S02]  /*ad40*/  SYNCS.PHASECHK.TRANS64.TRYWAIT P0, [R0+URZ], R3 ;  /* 0x00000003000075a7 */ /* 0x0022a400080011ff */
[----:B--2---:R-:W-:Y:S05]  /*ad50*/  @!P0 NANOSLEEP.SYNCS 0x989680 ;  /* 0x009896800000895d */ /* 0x004fea0003900000 */
[----:B------:R-:W2:Y:S02]  /*ad60*/  @!P0 SYNCS.PHASECHK.TRANS64 P0, [R0+URZ], R3 ;  /* 0x00000003000085a7 */ /* 0x000ea400080010ff */
[----:B--2---:R-:W-:Y:S05]  /*ad70*/  @!P0 BRA `(.L_x_206) ;  /* 0xfffffffc00f08947 */ /* 0x004fea000383ffff */
[----:B------:R-:W-:Y:S05]  /*ad80*/  BRA `(.L_x_207) ;  /* 0xffffff9400c87947 */ /* 0x000fea000383ffff */
.L_x_94:
[----:B------:R-:W-:-:S07]  /*ad90*/  MOV R0, UR8 ;  /* 0x0000000800007c02 */ /* 0x000fce0008000f00 */
.L_x_208:
[----:B-1----:R1:W2:Y:S02]  /*ada0*/  SYNCS.PHASECHK.TRANS64.TRYWAIT P1, [R0+URZ+0x1d0], R3 ;  /* 0x0001d003000075a7 */ /* 0x0022a400080211ff */
[----:B--2---:R-:W-:Y:S05]  /*adb0*/  @!P1 NANOSLEEP.SYNCS 0x989680 ;  /* 0x009896800000995d */ /* 0x004fea0003900000 */
[----:B------:R-:W2:Y:S02]  /*adc0*/  @!P1 SYNCS.PHASECHK.TRANS64 P1, [R0+URZ+0x1d0], R3 ;  /* 0x0001d003000095a7 */ /* 0x000ea400080210ff */
[----:B--2---:R-:W-:Y:S05]  /*add0*/  @!P1 BRA `(.L_x_208) ;  /* 0xfffffffc00f09947 */ /* 0x004fea000383ffff */
[----:B------:R-:W-:Y:S05]  /*ade0*/  BRA `(.L_x_209) ;  /* 0xffffff9800147947 */ /* 0x000fea000383ffff */
.L_x_99:
[----:B--2---:R2:W4:Y:S02]  /*adf0*/  SYNCS.PHASECHK.TRANS64.TRYWAIT P0, [R0+URZ+0x150], R3 ;  /* 0x00015003000075a7 */ /* 0x00452400080011ff */
[----:B----4-:R-:W-:Y:S05]  /*ae00*/  @!P0 NANOSLEEP.SYNCS 0x989680 ;  /* 0x009896800000895d */ /* 0x010fea0003900000 */
[----:B------:R-:W4:Y:S02]  /*ae10*/  @!P0 SYNCS.PHASECHK.TRANS64 P0, [R0+URZ+0x150], R3 ;  /* 0x00015003000085a7 */ /* 0x000f2400080010ff */
[----:B----4-:R-:W-:Y:S05]  /*ae20*/  @!P0 BRA `(.L_x_99) ;  /* 0xfffffffc00f08947 */ /* 0x010fea000383ffff */
[----:B------:R-:W-:Y:S05]  /*ae30*/  BRA `(.L_x_210) ;  /* 0xffffff9c00287947 */ /* 0x000fea000383ffff */
.L_x_102:
[----:B------:R-:W-:Y:S07]  /*ae40*/  MOV R0, UR7 ;  /* 0x0000000700007c02 */ /* 0x000fee0008000f00 */
.L_x_211:
[----:B--2---:R2:W4:Y:S02]  /*ae50*/  SYNCS.PHASECHK.TRANS64.TRYWAIT P0, [R0+URZ+0x148], R3 ;  /* 0x00014803000075a7 */ /* 0x00452400080011ff */
[----:B----4-:R-:W-:Y:S05]  /*ae60*/  @!P0 NANOSLEEP.SYNCS 0x989680 ;  /* 0x009896800000895d */ /* 0x010fea0003900000 */
[----:B------:R-:W4:Y:S02]  /*ae70*/  @!P0 SYNCS.PHASECHK.TRANS64 P0, [R0+URZ+0x148], R3 ;  /* 0x00014803000085a7 */ /* 0x000f2400080010ff */
[----:B----4-:R-:W-:Y:S05]  /*ae80*/  @!P0 BRA `(.L_x_211) ;  /* 0xfffffffc00f08947 */ /* 0x010fea000383ffff */
[----:B------:R-:W-:Y:S05]  /*ae90*/  BRA `(.L_x_101) ;  /* 0xffffffa000087947 */ /* 0x000fea000383ffff */
.L_x_105:
[----:B------:R-:W-:Y:S07]  /*aea0*/  MOV R3, UR7 ;  /* 0x0000000700037c02 */ /* 0x000fee0008000f00 */
.L_x_212:
[----:B-1----:R1:W2:Y:S02]  /*aeb0*/  SYNCS.PHASECHK.TRANS64.TRYWAIT P0, [R3+URZ+0x120], R12 ;  /* 0x0001200c030075a7 */ /* 0x0022a400080011ff */
[----:B--2---:R-:W-:Y:S05]  /*aec0*/  @!P0 NANOSLEEP.SYNCS 0x989680 ;  /* 0x009896800000895d */ /* 0x004fea0003900000 */
[----:B------:R-:W2:Y:S02]  /*aed0*/  @!P0 SYNCS.PHASECHK.TRANS64 P0, [R3+URZ+0x120], R12 ;  /* 0x0001200c030085a7 */ /* 0x000ea400080010ff */
[----:B--2---:R-:W-:Y:S05]  /*aee0*/  @!P0 BRA `(.L_x_212) ;  /* 0xfffffffc00f08947 */ /* 0x004fea000383ffff */
[----:B------:R-:W-:Y:S05]  /*aef0*/  BRA `(.L_x_213) ;  /* 0xffffffa000807947 */ /* 0x000fea000383ffff */
.L_x_106:
[----:B-1----:R-:W-:Y:S07]  /*af00*/  MOV R3, UR7 ;  /* 0x0000000700037c02 */ /* 0x002fee0008000f00 */
.L_x_214:
[----:B-1----:R1:W2:Y:S02]  /*af10*/  SYNCS.PHASECHK.TRANS64.TRYWAIT P0, [R3+URZ+0x128], R12 ;  /* 0x0001280c030075a7 */ /* 0x0022a400080011ff */
[----:B--2---:R-:W-:Y:S05]  /*af20*/  @!P0 NANOSLEEP.SYNCS 0x989680 ;  /* 0x009896800000895d */ /* 0x004fea0003900000 */
[----:B------:R-:W2:Y:S02]  /*af30*/  @!P0 SYNCS.PHASECHK.TRANS64 P0, [R3+URZ+0x128], R12 ;  /* 0x0001280c030085a7 */ /* 0x000ea400080010ff */
[----:B--2---:R-:W-:Y:S05]  /*af40*/  @!P0 BRA `(.L_x_214) ;  /* 0xfffffffc00f08947 */ /* 0x004fea000383ffff */
[----:B------:R-:W-:Y:S05]  /*af50*/  BRA `(.L_x_215) ;  /* 0xffffffa000dc7947 */ /* 0x000fea000383ffff */
.L_x_107:
[----:B-1----:R-:W-:Y:S07]  /*af60*/  MOV R3, UR7 ;  /* 0x0000000700037c02 */ /* 0x002fee0008000f00 */
.L_x_216:
[----:B-1----:R1:W2:Y:S02]  /*af70*/  SYNCS.PHASECHK.TRANS64.TRYWAIT P0, [R3+URZ+0x130], R12 ;  /* 0x0001300c030075a7 */ /* 0x0022a400080011ff */
[----:B--2---:R-:W-:Y:S05]  /*af80*/  @!P0 NANOSLEEP.SYNCS 0x989680 ;  /* 0x009896800000895d */ /* 0x004fea0003900000 */
[----:B------:R-:W2:Y:S02]  /*af90*/  @!P0 SYNCS.PHASECHK.TRANS64 P0, [R3+URZ+0x130], R12 ;  /* 0x0001300c030085a7 */ /* 0x000ea400080010ff */
[----:B--2---:R-:W-:Y:S05]  /*afa0*/  @!P0 BRA `(.L_x_216) ;  /* 0xfffffffc00f08947 */ /* 0x004fea000383ffff */
[----:B------:R-:W-:Y:S05]  /*afb0*/  BRA `(.L_x_217) ;  /* 0xffffffa400387947 */ /* 0x000fea000383ffff */
.L_x_108:
[----:B------:R-:W-:Y:S07]  /*afc0*/  MOV R3, UR7 ;  /* 0x0000000700037c02 */ /* 0x000fee0008000f00 */
.L_x_218:
[----:B-1----:R1:W2:Y:S02]  /*afd0*/  SYNCS.PHASECHK.TRANS64.TRYWAIT P0, [R3+URZ+0x138], R12 ;  /* 0x0001380c030075a7 */ /* 0x0022a400080011ff */
[----:B--2---:R-:W-:Y:S05]  /*afe0*/  @!P0 NANOSLEEP.SYNCS 0x989680 ;  /* 0x009896800000895d */ /* 0x004fea0003900000 */
[----:B------:R-:W2:Y:S02]  /*aff0*/  @!P0 SYNCS.PHASECHK.TRANS64 P0, [R3+URZ+0x138], R12 ;  /* 0x0001380c030085a7 */ /* 0x000ea400080010ff */
[----:B--2---:R-:W-:Y:S05]  /*b000*/  @!P0 BRA `(.L_x_218) ;  /* 0xfffffffc00f08947 */ /* 0x004fea000383ffff */
[----:B------:R-:W-:Y:S05]  /*b010*/  BRA `(.L_x_219) ;  /* 0xffffffa400d87947 */ /* 0x000fea000383ffff */
.L_x_110:
[----:B------:R-:W-:-:S07]  /*b020*/  MOV R0, UR7 ;  /* 0x0000000700007c02 */ /* 0x000fce0008000f00 */
.L_x_220:
[----:B-1----:R1:W4:Y:S02]  /*b030*/  SYNCS.PHASECHK.TRANS64.TRYWAIT P0, [R0+URZ+0x120], R3 ;  /* 0x00012003000075a7 */ /* 0x00232400080011ff */
[----:B----4-:R-:W-:Y:S05]  /*b040*/  @!P0 NANOSLEEP.SYNCS 0x989680 ;  /* 0x009896800000895d */ /* 0x010fea0003900000 */
[----:B------:R-:W4:Y:S02]  /*b050*/  @!P0 SYNCS.PHASECHK.TRANS64 P0, [R0+URZ+0x120], R3 ;  /* 0x00012003000085a7 */ /* 0x000f2400080010ff */
[----:B----4-:R-:W-:Y:S05]  /*b060*/  @!P0 BRA `(.L_x_220) ;  /* 0xfffffffc00f08947 */ /* 0x010fea000383ffff */
[----:B------:R-:W-:Y:S05]  /*b070*/  BRA `(.L_x_221) ;  /* 0xffffffa800607947 */ /* 0x000fea000383ffff */
.L_x_111:
[----:B-1----:R-:W-:-:S07]  /*b080*/  MOV R0, UR7 ;  /* 0x0000000700007c02 */ /* 0x002fce0008000f00 */
.L_x_222:
[----:B-1----:R1:W4:Y:S02]  /*b090*/  SYNCS.PHASECHK.TRANS64.TRYWAIT P0, [R0+URZ+0x128], R3 ;  /* 0x00012803000075a7 */ /* 0x00232400080011ff */
[----:B----4-:R-:W-:Y:S05]  /*b0a0*/  @!P0 NANOSLEEP.SYNCS 0x989680 ;  /* 0x009896800000895d */ /* 0x010fea0003900000 */
[----:B------:R-:W4:Y:S02]  /*b0b0*/  @!P0 SYNCS.PHASECHK.TRANS64 P0, [R0+URZ+0x128], R3 ;  /* 0x00012803000085a7 */ /* 0x000f2400080010ff */
[----:B----4-:R-:W-:Y:S05]  /*b0c0*/  @!P0 BRA `(.L_x_222) ;  /* 0xfffffffc00f08947 */ /* 0x010fea000383ffff */
[----:B------:R-:W-:Y:S05]  /*b0d0*/  BRA `(.L_x_223) ;  /* 0xffffffa800507947 */ /* 0x000fea000383ffff */
.L_x_112:
[----:B-1----:R-:W-:-:S07]  /*b0e0*/  MOV R0, UR7 ;  /* 0x0000000700007c02 */ /* 0x002fce0008000f00 */
.L_x_224:
[----:B-1----:R1:W4:Y:S02]  /*b0f0*/  SYNCS.PHASECHK.TRANS64.TRYWAIT P0, [R0+URZ+0x130], R3 ;  /* 0x00013003000075a7 */ /* 0x00232400080011ff */
[----:B----4-:R-:W-:Y:S05]  /*b100*/  @!P0 NANOSLEEP.SYNCS 0x989680 ;  /* 0x009896800000895d */ /* 0x010fea0003900000 */
[----:B------:R-:W4:Y:S02]  /*b110*/  @!P0 SYNCS.PHASECHK.TRANS64 P0, [R0+URZ+0x130], R3 ;  /* 0x00013003000085a7 */ /* 0x000f2400080010ff */
[----:B----4-:R-:W-:Y:S05]  /*b120*/  @!P0 BRA `(.L_x_224) ;  /* 0xfffffffc00f08947 */ /* 0x010fea000383ffff */
[----:B------:R-:W-:Y:S05]  /*b130*/  BRA `(.L_x_225) ;  /* 0xffffffa800407947 */ /* 0x000fea000383ffff */
.L_x_114:
[----:B--2---:R2:W3:Y:S02]  /*b140*/  SYNCS.PHASECHK.TRANS64.TRYWAIT P0, [R0+URZ+0x150], R3 ;  /* 0x00015003000075a7 */ /* 0x0044e400080011ff */
[----:B---3--:R-:W-:Y:S05]  /*b150*/  @!P0 NANOSLEEP.SYNCS 0x989680 ;  /* 0x009896800000895d */ /* 0x008fea0003900000 */
[----:B------:R-:W3:Y:S02]  /*b160*/  @!P0 SYNCS.PHASECHK.TRANS64 P0, [R0+URZ+0x150], R3 ;  /* 0x00015003000085a7 */ /* 0x000ee400080010ff */
[----:B---3--:R-:W-:Y:S05]  /*b170*/  @!P0 BRA `(.L_x_114) ;  /* 0xfffffffc00f08947 */ /* 0x008fea000383ffff */
[----:B------:R-:W-:Y:S05]  /*b180*/  BRA `(.L_x_226) ;  /* 0xffffffac000c7947 */ /* 0x000fea000383ffff */
.L_x_125:
[----:B-1----:R1:W3:Y:S02]  /*b190*/  SYNCS.PHASECHK.TRANS64.TRYWAIT P1, [R3+URZ+0x100], R0 ;  /* 0x00010000030075a7 */ /* 0x0022e400080211ff */
[----:B---3--:R-:W-:Y:S05]  /*b1a0*/  @!P1 NANOSLEEP.SYNCS 0x989680 ;  /* 0x009896800000995d */ /* 0x008fea0003900000 */
[----:B------:R-:W3:Y:S02]  /*b1b0*/  @!P1 SYNCS.PHASECHK.TRANS64 P1, [R3+URZ+0x100], R0 ;  /* 0x00010000030095a7 */ /* 0x000ee400080210ff */
[----:B---3--:R-:W-:Y:S05]  /*b1c0*/  @!P1 BRA `(.L_x_125) ;  /* 0xfffffffc00f09947 */ /* 0x008fea000383ffff */
[----:B------:R-:W-:Y:S05]  /*b1d0*/  BRA `(.L_x_124) ;  /* 0xffffffb8001c7947 */ /* 0x000fea000383ffff */
.L_x_127:
[----:B---3--:R3:W4:Y:S02]  /*b1e0*/  SYNCS.PHASECHK.TRANS64.TRYWAIT P0, [R106+URZ+0x170], R5 ;  /* 0x000170056a0075a7 */ /* 0x00872400080011ff */
[----:B----4-:R-:W-:Y:S05]  /*b1f0*/  @!P0 NANOSLEEP.SYNCS 0x989680 ;  /* 0x009896800000895d */ /* 0x010fea0003900000 */
[----:B------:R-:W4:Y:S02]  /*b200*/  @!P0 SYNCS.PHASECHK.TRANS64 P0, [R106+URZ+0x170], R5 ;  /* 0x000170056a0085a7 */ /* 0x000f2400080010ff */
[----:B----4-:R-:W-:Y:S05]  /*b210*/  @!P0 BRA `(.L_x_127) ;  /* 0xfffffffc00f08947 */ /* 0x010fea000383ffff */
[----:B------:R-:W-:Y:S05]  /*b220*/  BRA `(.L_x_126) ;  /* 0xffffffb800707947 */ /* 0x000fea000383ffff */
.L_x_135:
[----:B--2---:R2:W3:Y:S02]  /*b230*/  SYNCS.PHASECHK.TRANS64.TRYWAIT P0, [R55+URZ+0x100], R0 ;  /* 0x00010000370075a7 */ /* 0x0044e400080011ff */
[----:B---3--:R-:W-:Y:S05]  /*b240*/  @!P0 NANOSLEEP.SYNCS 0x989680 ;  /* 0x009896800000895d */ /* 0x008fea0003900000 */
[----:B------:R-:W3:Y:S02]  /*b250*/  @!P0 SYNCS.PHASECHK.TRANS64 P0, [R55+URZ+0x100], R0 ;  /* 0x00010000370085a7 */ /* 0x000ee400080010ff */
[----:B---3--:R-:W-:Y:S05]  /*b260*/  @!P0 BRA `(.L_x_135) ;  /* 0xfffffffc00f08947 */ /* 0x008fea000383ffff */
[----:B------:R-:W-:Y:S05]  /*b270*/  BRA `(.L_x_134) ;  /* 0xffffffc400807947 */ /* 0x000fea000383ffff */
.L_x_143:
[----:B--2---:R2:W3:Y:S02]  /*b280*/  SYNCS.PHASECHK.TRANS64.TRYWAIT P0, [R73+URZ+0x100], R2 ;  /* 0x00010002490075a7 */ /* 0x0044e400080011ff */
[----:B---3--:R-:W-:Y:S05]  /*b290*/  @!P0 NANOSLEEP.SYNCS 0x989680 ;  /* 0x009896800000895d */ /* 0x008fea0003900000 */
[----:B------:R-:W3:Y:S02]  /*b2a0*/  @!P0 SYNCS.PHASECHK.TRANS64 P0, [R73+URZ+0x100], R2 ;  /* 0x00010002490085a7 */ /* 0x000ee400080010ff */
[----:B---3--:R-:W-:Y:S05]  /*b2b0*/  @!P0 BRA `(.L_x_143) ;  /* 0xfffffffc00f08947 */ /* 0x008fea000383ffff */
[----:B------:R-:W-:Y:S05]  /*b2c0*/  BRA `(.L_x_142) ;  /* 0xffffffd000cc7947 */ /* 0x000fea000383ffff */
.L_x_151:
[----:B--2---:R2:W3:Y:S02]  /*b2d0*/  SYNCS.PHASECHK.TRANS64.TRYWAIT P0, [R76+URZ+0x100], R3 ;  /* 0x000100034c0075a7 */ /* 0x0044e400080011ff */
[----:B---3--:R-:W-:Y:S05]  /*b2e0*/  @!P0 NANOSLEEP.SYNCS 0x989680 ;  /* 0x009896800000895d */ /* 0x008fea0003900000 */
[----:B------:R-:W3:Y:S02]  /*b2f0*/  @!P0 SYNCS.PHASECHK.TRANS64 P0, [R76+URZ+0x100], R3 ;  /* 0x000100034c0085a7 */ /* 0x000ee400080010ff */
[----:B---3--:R-:W-:Y:S05]  /*b300*/  @!P0 BRA `(.L_x_151) ;  /* 0xfffffffc00f08947 */ /* 0x008fea000383ffff */
[----:B------:R-:W-:Y:S05]  /*b310*/  BRA `(.L_x_150) ;  /* 0xffffffe000207947 */ /* 0x000fea000383ffff */
        .weak           $__internal_0_$__cuda_sm10x_tcgen05_guardrail_trap_col_being_dealloced_not_returned_by_alloc
        .type           $__internal_0_$__cuda_sm10x_tcgen05_guardrail_trap_col_being_dealloced_not_returned_by_alloc,@function
        .size           $__internal_0_$__cuda_sm10x_tcgen05_guardrail_trap_col_being_dealloced_not_returned_by_alloc,($__internal_1_$__cuda_sm10x_tcgen05_guardrail_trap_phase_invalid_during_alloc - $__internal_0_$__cuda_sm10x_tcgen05_guardrail_trap_col_being_dealloced_not_returned_by_alloc)
$__internal_0_$__cuda_sm10x_tcgen05_guardrail_trap_col_being_dealloced_not_returned_by_alloc:
[----:B------:R-:W-:Y:S05]  /*b320*/  BPT.TRAP 0x1 ;  /* 0x000000040000795c */ /* 0x000fea0000300000 */
[----:B------:R-:W-:-:S04]  /*b330*/  HFMA2 R3, -RZ, RZ, 0, 0 ;  /* 0x00000000ff037431 */ /* 0x000fc800000001ff */
[----:B------:R-:W-:Y:S05]  /*b340*/  RET.REL.NODEC R2 `(_ZN7cutlass13device_kernelINS_4gemm6kernel13GemmUniversalIN4cute5tupleIJiiiiEEENS1_10collective13CollectiveMmaINS1_35MainloopSm100TmaUmmaWarpSpecializedILi16ELi2ELi4ENS5_IJNS4_1CILi2EEENSA_ILi1EEESC_EEEEENS5_IJNSA_ILi128EEENSA_ILi256EEENSA_ILi64EEEEEEaNS5_IJlSC_lEEEaSJ_NS4_8TiledMMAINS4_8MMA_AtomIJNS4_21SM100_MMA_S8_2x1SM_SSIaaiLi128ELi256ELNS4_4UMMA5MajorE0ELSO_0ELNSN_8SaturateE0EEEEEENS4_6LayoutINS5_IJSC_SC_SC_EEENS5_IJNSA_ILi0EEESU_SU_EEEEENS5_IJNS4_10UnderscoreESX_SX_EEEEENS4_18SM100_TMA_2SM_LOADENS4_14ComposedLayoutINS4_7SwizzleILi2ELi4ELi3EEENS4_18smem_ptr_flag_bitsILi8EEENSS_INS5_IJNSA_ILi8EEESH_EEENS5_IJSH_SC_EEEEEEEvNS4_8identityES10_S1A_vS1B_EENS_8epilogue10collective18CollectiveEpilogueINS1D_23Sm100TmaWarpSpecializedILi4ELi2ELi32ELb0ELb0EEEJNS5_IJSH_SG_SH_EEENS5_IJNSS_ISH_SC_EENSS_INS5_IJNSA_ILi32EEESB_EEENS5_IJSC_SF_EEEEEEEEaSJ_aSJ_NS1D_6fusion15FusionCallbacksIS1H_NS1P_17LinearCombinationIaiaiLNS_15FloatRoundStyleE2EEES1I_S1O_JEEENS4_5SM1004TMEM4LOAD26SM100_TMEM_LOAD_32dp32b32xENS4_13SM90_TMA_LOADENS11_INS12_ILi1ELi4ELi3EEES15_NSS_INS5_IJS16_S1K_EEENS5_IJS1K_SC_EEEEEEENS4_39AutoVectorizingCopyWithAssumedAlignmentILi128EEENS4_14SM90_TMA_STOREES24_S26_S26_EEEvvEEEEvNT_6ParamsE) ;  /* 0xffffff4c022c7950 */ /* 0x000fea0003c3ffff */
        .weak           $__internal_1_$__cuda_sm10x_tcgen05_guardrail_trap_phase_invalid_during_alloc
        .type           $__internal_1_$__cuda_sm10x_tcgen05_guardrail_trap_phase_invalid_during_alloc,@function
        .size           $__internal_1_$__cuda_sm10x_tcgen05_guardrail_trap_phase_invalid_during_alloc,($__internal_2_$__cuda_sm10x_tcgen05_guardrail_trap_unallocated_columns_being_dealloced - $__internal_1_$__cuda_sm10x_tcgen05_guardrail_trap_phase_invalid_during_alloc)
$__internal_1_$__cuda_sm10x_tcgen05_guardrail_trap_phase_invalid_during_alloc:
[----:B------:R-:W-:Y:S05]  /*b350*/  BPT.TRAP 0x1 ;  /* 0x000000040000795c */ /* 0x000fea0000300000 */
[----:B------:R-:W-:-:S04]  /*b360*/  MOV R3, 0x0 ;  /* 0x0000000000037802 */ /* 0x000fc80000000f00 */
[----:B------:R-:W-:Y:S05]  /*b370*/  RET.REL.NODEC R2 `(_ZN7cutlass13device_kernelINS_4gemm6kernel13GemmUniversalIN4cute5tupleIJiiiiEEENS1_10collective13CollectiveMmaINS1_35MainloopSm100TmaUmmaWarpSpecializedILi16ELi2ELi4ENS5_IJNS4_1CILi2EEENSA_ILi1EEESC_EEEEENS5_IJNSA_ILi128EEENSA_ILi256EEENSA_ILi64EEEEEEaNS5_IJlSC_lEEEaSJ_NS4_8TiledMMAINS4_8MMA_AtomIJNS4_21SM100_MMA_S8_2x1SM_SSIaaiLi128ELi256ELNS4_4UMMA5MajorE0ELSO_0ELNSN_8SaturateE0EEEEEENS4_6LayoutINS5_IJSC_SC_SC_EEENS5_IJNSA_ILi0EEESU_SU_EEEEENS5_IJNS4_10UnderscoreESX_SX_EEEEENS4_18SM100_TMA_2SM_LOADENS4_14ComposedLayoutINS4_7SwizzleILi2ELi4ELi3EEENS4_18smem_ptr_flag_bitsILi8EEENSS_INS5_IJNSA_ILi8EEESH_EEENS5_IJSH_SC_EEEEEEEvNS4_8identityES10_S1A_vS1B_EENS_8epilogue10collective18CollectiveEpilogueINS1D_23Sm100TmaWarpSpecializedILi4ELi2ELi32ELb0ELb0EEEJNS5_IJSH_SG_SH_EEENS5_IJNSS_ISH_SC_EENSS_INS5_IJNSA_ILi32EEESB_EEENS5_IJSC_SF_EEEEEEEEaSJ_aSJ_NS1D_6fusion15FusionCallbacksIS1H_NS1P_17LinearCombinationIaiaiLNS_15FloatRoundStyleE2EEES1I_S1O_JEEENS4_5SM1004TMEM4LOAD26SM100_TMEM_LOAD_32dp32b32xENS4_13SM90_TMA_LOADENS11_INS12_ILi1ELi4ELi3EEES15_NSS_INS5_IJS16_S1K_EEENS5_IJS1K_SC_EEEEEEENS4_39AutoVectorizingCopyWithAssumedAlignmentILi128EEENS4_14SM90_TMA_STOREES24_S26_S26_EEEvvEEEEvNT_6ParamsE) ;  /* 0xffffff4c02207950 */ /* 0x000fea0003c3ffff */
        .weak           $__internal_2_$__cuda_sm10x_tcgen05_guardrail_trap_unallocated_columns_being_dealloced
        .type           $__internal_2_$__cuda_sm10x_tcgen05_guardrail_trap_unallocated_columns_being_dealloced,@function
        .size           $__internal_2_$__cuda_sm10x_tcgen05_guardrail_trap_unallocated_columns_being_dealloced,(.L_x_228 - $__internal_2_$__cuda_sm10x_tcgen05_guardrail_trap_unallocated_columns_being_dealloced)
$__internal_2_$__cuda_sm10x_tcgen05_guardrail_trap_unallocated_columns_being_dealloced:
[----:B------:R-:W-:Y:S05]  /*b380*/  BPT.TRAP 0x1 ;  /* 0x000000040000795c */ /* 0x000fea0000300000 */
[----:B------:R-:W-:-:S04]  /*b390*/  HFMA2 R3, -RZ, RZ, 0, 0 ;  /* 0x00000000ff037431 */ /* 0x000fc800000001ff */
[----:B------:R-:W-:Y:S05]  /*b3a0*/  RET.REL.NODEC R2 `(_ZN7cutlass13device_kernelINS_4gemm6kernel13GemmUniversalIN4cute5tupleIJiiiiEEENS1_10collective13CollectiveMmaINS1_35MainloopSm100TmaUmmaWarpSpecializedILi16ELi2ELi4ENS5_IJNS4_1CILi2EEENSA_ILi1EEESC_EEEEENS5_IJNSA_ILi128EEENSA_ILi256EEENSA_ILi64EEEEEEaNS5_IJlSC_lEEEaSJ_NS4_8TiledMMAINS4_8MMA_AtomIJNS4_21SM100_MMA_S8_2x1SM_SSIaaiLi128ELi256ELNS4_4UMMA5MajorE0ELSO_0ELNSN_8SaturateE0EEEEEENS4_6LayoutINS5_IJSC_SC_SC_EEENS5_IJNSA_ILi0EEESU_SU_EEEEENS5_IJNS4_10UnderscoreESX_SX_EEEEENS4_18SM100_TMA_2SM_LOADENS4_14ComposedLayoutINS4_7SwizzleILi2ELi4ELi3EEENS4_18smem_ptr_flag_bitsILi8EEENSS_INS5_IJNSA_ILi8EEESH_EEENS5_IJSH_SC_EEEEEEEvNS4_8identityES10_S1A_vS1B_EENS_8epilogue10collective18CollectiveEpilogueINS1D_23Sm100TmaWarpSpecializedILi4ELi2ELi32ELb0ELb0EEEJNS5_IJSH_SG_SH_EEENS5_IJNSS_ISH_SC_EENSS_INS5_IJNSA_ILi32EEESB_EEENS5_IJSC_SF_EEEEEEEEaSJ_aSJ_NS1D_6fusion15FusionCallbacksIS1H_NS1P_17LinearCombinationIaiaiLNS_15FloatRoundStyleE2EEES1I_S1O_JEEENS4_5SM1004TMEM4LOAD26SM100_TMEM_LOAD_32dp32b32xENS4_13SM90_TMA_LOADENS11_INS12_ILi1ELi4ELi3EEES15_NSS_INS5_IJS16_S1K_EEENS5_IJS1K_SC_EEEEEEENS4_39AutoVectorizingCopyWithAssumedAlignmentILi128EEENS4_14SM90_TMA_STOREES24_S26_S26_EEEvvEEEEvNT_6ParamsE) ;  /* 0xffffff4c02147950 */ /* 0x000fea0003c3ffff */
.L_x_227:
[----:B------:R-:W-:-:S00]  /*b3b0*/  BRA `(.L_x_227) ;  /* 0xfffffffc00fc7947 */ /* 0x000fc0000383ffff */
[----:B------:R-:W-:-:S00]  /*b3c0*/  NOP ;  /* 0x0000000000007918 */ /* 0x000fc00000000000 */
        /* <DEDUP_REMOVED lines=11> */
.L_x_228:


//--------------------- .nv.global.init           --------------------------
	.section	.nv.global.init,"aw",@progbits
.nv.global.init:
	.type		$str$27,@object
	.size		$str$27,($str$28 - $str$27)
$str$27:
        /*0000*/ 	.byte	0x28, 0x61, 0x64, 0x64, 0x72, 0x65, 0x73, 0x73, 0x20, 0x26, 0x20, 0x6d, 0x61, 0x73, 0x6b, 0x29
        /*0010*/ 	.byte	0x20, 0x3d, 0x3d, 0x20, 0x30, 0x00
	.type		$str$28,@object
	.size		$str$28,($str$26 - $str$28)
$str$28:
        /*0016*/ 	.byte	0x2f, 0x74, 0x6d, 0x70, 0x2f, 0x63, 0x75, 0x74, 0x6c, 0x61, 0x73, 0x73, 0x5f, 0x73, 0x77, 0x65
        /*0026*/ 	.byte	0x65, 0x70, 0x5f, 0x73, 0x72, 0x63, 0x2f, 0x69, 0x6e, 0x63, 0x6c, 0x75, 0x64, 0x65, 0x2f, 0x63
        /*0036*/ 	.byte	0x75, 0x74, 0x65, 0x2f, 0x70, 0x6f, 0x69, 0x6e, 0x74, 0x65, 0x72, 0x5f, 0x66, 0x6c, 0x61, 0x67
        /*0046*/ 	.byte	0x67, 0x65, 0x64, 0x2e, 0x68, 0x70, 0x70, 0x00
	.type		$str$26,@object
	.size		$str$26,($str$25 - $str$26)
$str$26:
        /*004e*/ 	.byte	0x2f, 0x74, 0x6d, 0x70, 0x2f, 0x63, 0x75, 0x74, 0x6c, 0x61, 0x73, 0x73, 0x5f, 0x73, 0x77, 0x65
        /*005e*/ 	.byte	0x65, 0x70, 0x5f, 0x73, 0x72, 0x63, 0x2f, 0x69, 0x6e, 0x63, 0x6c, 0x75, 0x64, 0x65, 0x2f, 0x63
        /*006e*/ 	.byte	0x75, 0x74, 0x65, 0x2f, 0x61, 0x74, 0x6f, 0x6d, 0x2f, 0x63, 0x6f, 0x70, 0x79, 0x5f, 0x74, 0x72
        /*007e*/ 	.byte	0x61, 0x69, 0x74, 0x73, 0x5f, 0x73, 0x6d, 0x31, 0x30, 0x30, 0x2e, 0x68, 0x70, 0x70, 0x00
	.type		$str$25,@object
	.size		$str$25,(__unnamed_1 - $str$25)
$str$25:
        /*008d*/ 	.byte	0x28, 0x28, 0x75, 0x69, 0x6e, 0x74, 0x33, 0x32, 0x5f, 0x74, 0x28, 0x74, 0x68, 0x72, 0x65, 0x61
        /*009d*/ 	.byte	0x64, 0x49, 0x64, 0x78, 0x2e, 0x78, 0x29, 0x20, 0x2f, 0x20, 0x33, 0x32, 0x29, 0x20, 0x25, 0x20
        /*00ad*/ 	.byte	0x34, 0x29, 0x20, 0x3d, 0x3d, 0x20, 0x28, 0x28, 0x28, 0x74, 0x6d, 0x65, 0x6d, 0x5f, 0x61, 0x64
        /*00bd*/ 	.byte	0x64, 0x72, 0x20, 0x3e, 0x3e, 0x20, 0x31, 0x36, 0x29, 0x20, 0x2f, 0x20, 0x33, 0x32, 0x29, 0x20
        /*00cd*/ 	.byte	0x25, 0x20, 0x34, 0x29, 0x00
	.type		__unnamed_1,@object
	.size		__unnamed_1,(__unnamed_2 - __unnamed_1)
__unnamed_1:
        /*00d2*/ 	.byte	0x61, 0x75, 0x74, 0x6f, 0x20, 0x63, 0x75, 0x74, 0x65, 0x3a, 0x3a, 0x61, 0x73, 0x5f, 0x70, 0x6f
        /* <DEDUP_REMOVED lines=24> */
        /*0262*/ 	.byte	0x3e, 0x3e, 0x5d, 0x00
	.type		__unnamed_2,@object
	.size		__unnamed_2,(__unnamed_3 - __unnamed_2)
__unnamed_2:
        /* <DEDUP_REMOVED lines=26> */
	.type		__unnamed_3,@object
	.size		__unnamed_3,(.L_3 - __unnamed_3)
__unnamed_3:
        /* <DEDUP_REMOVED lines=41> */
.L_3:


//--------------------- .nv.shared._ZN7cutlass13device_kernelINS_4gemm6kernel13GemmUniversalIN4cute5tupleIJiiiiEEENS1_10collective13CollectiveMmaINS1_35MainloopSm100TmaUmmaWarpSpecializedILi16ELi2ELi4ENS5_IJNS4_1CILi2EEENSA_ILi1EEESC_EEEEENS5_IJNSA_ILi128EEENSA_ILi256EEENSA_ILi64EEEEEEaNS5_IJlSC_lEEEaSJ_NS4_8TiledMMAINS4_8MMA_AtomIJNS4_21SM100_MMA_S8_2x1SM_SSIaaiLi128ELi256ELNS4_4UMMA5MajorE0ELSO_0ELNSN_8SaturateE0EEEEEENS4_6LayoutINS5_IJSC_SC_SC_EEENS5_IJNSA_ILi0EEESU_SU_EEEEENS5_IJNS4_10UnderscoreESX_SX_EEEEENS4_18SM100_TMA_2SM_LOADENS4_14ComposedLayoutINS4_7SwizzleILi2ELi4ELi3EEENS4_18smem_ptr_flag_bitsILi8EEENSS_INS5_IJNSA_ILi8EEESH_EEENS5_IJSH_SC_EEEEEEEvNS4_8identityES10_S1A_vS1B_EENS_8epilogue10collective18CollectiveEpilogueINS1D_23Sm100TmaWarpSpecializedILi4ELi2ELi32ELb0ELb0EEEJNS5_IJSH_SG_SH_EEENS5_IJNSS_ISH_SC_EENSS_INS5_IJNSA_ILi32EEESB_EEENS5_IJSC_SF_EEEEEEEEaSJ_aSJ_NS1D_6fusion15FusionCallbacksIS1H_NS1P_17LinearCombinationIaiaiLNS_15FloatRoundStyleE2EEES1I_S1O_JEEENS4_5SM1004TMEM4LOAD26SM100_TMEM_LOAD_32dp32b32xENS4_13SM90_TMA_LOADENS11_INS12_ILi1ELi4ELi3EEES15_NSS_INS5_IJS16_S1K_EEENS5_IJS1K_SC_EEEEEEENS4_39AutoVectorizingCopyWithAssumedAlignmentILi128EEENS4_14SM90_TMA_STOREES24_S26_S26_EEEvvEEEEvNT_6ParamsE --------------------------
	.section	.nv.shared._ZN7cutlass13device_kernelINS_4gemm6kernel13GemmUniversalIN4cute5tupleIJiiiiEEENS1_10collective13CollectiveMmaINS1_35MainloopSm100TmaUmmaWarpSpecializedILi16ELi2ELi4ENS5_IJNS4_1CILi2EEENSA_ILi1EEESC_EEEEENS5_IJNSA_ILi128EEENSA_ILi256EEENSA_ILi64EEEEEEaNS5_IJlSC_lEEEaSJ_NS4_8TiledMMAINS4_8MMA_AtomIJNS4_21SM100_MMA_S8_2x1SM_SSIaaiLi128ELi256ELNS4_4UMMA5MajorE0ELSO_0ELNSN_8SaturateE0EEEEEENS4_6LayoutINS5_IJSC_SC_SC_EEENS5_IJNSA_ILi0EEESU_SU_EEEEENS5_IJNS4_10UnderscoreESX_SX_EEEEENS4_18SM100_TMA_2SM_LOADENS4_14ComposedLayoutINS4_7SwizzleILi2ELi4ELi3EEENS4_18smem_ptr_flag_bitsILi8EEENSS_INS5_IJNSA_ILi8EEESH_EEENS5_IJSH_SC_EEEEEEEvNS4_8identityES10_S1A_vS1B_EENS_8epilogue10collective18CollectiveEpilogueINS1D_23Sm100TmaWarpSpecializedILi4ELi2ELi32ELb0ELb0EEEJNS5_IJSH_SG_SH_EEENS5_IJNSS_ISH_SC_EENSS_INS5_IJNSA_ILi32EEESB_EEENS5_IJSC_SF_EEEEEEEEaSJ_aSJ_NS1D_6fusion15FusionCallbacksIS1H_NS1P_17LinearCombinationIaiaiLNS_15FloatRoundStyleE2EEES1I_S1O_JEEENS4_5SM1004TMEM4LOAD26SM100_TMEM_LOAD_32dp32b32xENS4_13SM90_TMA_LOADENS11_INS12_ILi1ELi4ELi3EEES15_NSS_INS5_IJS16_S1K_EEENS5_IJS1K_SC_EEEEEEENS4_39AutoVectorizingCopyWithAssumedAlignmentILi128EEENS4_14SM90_TMA_STOREES24_S26_S26_EEEvvEEEEvNT_6ParamsE,"aw",@nobits
	.sectionflags	@""
	.align	16
	.zero		1024


//--------------------- .nv.shared.reserved.0     --------------------------
	.section	.nv.shared.reserved.0,"aw",@nobits
	.weak		__nv_reservedSMEM_offset_0_alias
	.size		__nv_reservedSMEM_offset_0_alias, 0, 64
	.other		__nv_reservedSMEM_offset_0_alias,@"STO_CUDA_RESERVED_SHARED STV_DEFAULT"
__nv_reservedSMEM_offset_0_alias:
	.zero		0
.nv.shared.reserved.0:
	.zero		64
	.weak		__nv_reservedSMEM_tcgen05_partition
	.type		__nv_reservedSMEM_tcgen05_partition,@object
	.size		__nv_reservedSMEM_tcgen05_partition,(.L_0 - __nv_reservedSMEM_tcgen05_partition)
__nv_reservedSMEM_tcgen05_partition:
	.zero		32
.L_0:


//--------------------- .nv.global                --------------------------
	.section	.nv.global,"aw",@nobits
.nv.global:
	.type		_ZN40_INTERNAL_ff147d22_4_k_cu_e5595281_101314cute1_E,@object
	.size		_ZN40_INTERNAL_ff147d22_4_k_cu_e5595281_101314cute1_E,(_ZN40_INTERNAL_ff147d22_4_k_cu_e5595281_101314cuda3std3__45__cpo6cbeginE - _ZN40_INTERNAL_ff147d22_4_k_cu_e5595281_101314cute1_E)
_ZN40_INTERNAL_ff147d22_4_k_cu_e5595281_101314cute1_E:
	.zero		1
	.type		_ZN40_INTERNAL_ff147d22_4_k_cu_e5595281_101314cuda3std3__45__cpo6cbeginE,@object
	.size		_ZN40_INTERNAL_ff147d22_4_k_cu_e5595281_101314cuda3std3__45__cpo6cbeginE,(_ZN40_INTERNAL_ff147d22_4_k_cu_e5595281_101314cuda3std3__48in_placeE - _ZN40_INTERNAL_ff147d22_4_k_cu_e5595281_101314cuda3std3__45__cpo6cbeginE)
_ZN40_INTERNAL_ff147d22_4_k_cu_e5595281_101314cuda3std3__45__cpo6cbeginE:
	.zero		1
	.type		_ZN40_INTERNAL_ff147d22_4_k_cu_e5595281_101314cuda3std3__48in_placeE,@object
	.size		_ZN40_INTERNAL_ff147d22_4_k_cu_e5595281_101314cuda3std3__48in_placeE,(_ZN40_INTERNAL_ff147d22_4_k_cu_e5595281_101314cuda3std6ranges3__45__cpo9iter_moveE - _ZN40_INTERNAL_ff147d22_4_k_cu_e5595281_101314cuda3std3__48in_placeE)
_ZN40_INTERNAL_ff147d22_4_k_cu_e5595281_101314cuda3std3__48in_placeE:
	.zero		1
	.type		_ZN40_INTERNAL_ff147d22_4_k_cu_e5595281_101314cuda3std6ranges3__45__cpo9iter_moveE,@object
	.size		_ZN40_INTERNAL_ff147d22_4_k_cu_e5595281_101314cuda3std6ranges3__45__cpo9iter_moveE,(_ZN40_INTERNAL_ff147d22_4_k_cu_e5595281_101314cuda3std3__45__cpo5beginE - _ZN40_INTERNAL_ff147d22_4_k_cu_e5595281_101314cuda3std6ranges3__45__cpo9iter_moveE)
_ZN40_INTERNAL_ff147d22_4_k_cu_e5595281_101314cuda3std6ranges3__45__cpo9iter_moveE:
	.zero		1
	.type		_ZN40_INTERNAL_ff147d22_4_k_cu_e5595281_101314cuda3std3__45__cpo5beginE,@object
	.size		_ZN40_INTERNAL_ff147d22_4_k_cu_e5595281_101314cuda3std3__45__cpo5beginE,(_ZN40_INTERNAL_ff147d22_4_k_cu_e5595281_101314cuda3std3__442_GLOBAL__N__ff147d22_4_k_cu_e5595281_101316ignoreE - _ZN40_INTERNAL_ff147d22_4_k_cu_e5595281_101314cuda3std3__45__cpo5beginE)
_ZN40_INTERNAL_ff147d22_4_k_cu_e5595281_101314cuda3std3__45__cpo5beginE:
	.zero		1
	.type		_ZN40_INTERNAL_ff147d22_4_k_cu_e5595281_101314cuda3std3__442_GLOBAL__N__ff147d22_4_k_cu_e5595281_101316ignoreE,@object
	.size		_ZN40_INTERNAL_ff147d22_4_k_cu_e5595281_101314cuda3std3__442_GLOBAL__N__ff147d22_4_k_cu_e5595281_101316ignoreE,(_ZN40_INTERNAL_ff147d22_4_k_cu_e5595281_101314cute7productE - _ZN40_INTERNAL_ff147d22_4_k_cu_e5595281_101314cuda3std3__442_GLOBAL__N__ff147d22_4_k_cu_e5595281_101316ignoreE)
_ZN40_INTERNAL_ff147d22_4_k_cu_e5595281_101314cuda3std3__442_GLOBAL__N__ff147d22_4_k_cu_e5595281_101316ignoreE:
	.zero		1
	.type		_ZN40_INTERNAL_ff147d22_4_k_cu_e5595281_101314cute7productE,@object
	.size		_ZN40_INTERNAL_ff147d22_4_k_cu_e5595281_101314cute7productE,(_ZN40_INTERNAL_ff147d22_4_k_cu_e5595281_101314cuda3std3__45__cpo3endE - _ZN40_INTERNAL_ff147d22_4_k_cu_e5595281_101314cute7productE)
_ZN40_INTERNAL_ff147d22_4_k_cu_e5595281_101314cute7productE:
	.zero		1
	.type		_ZN40_INTERNAL_ff147d22_4_k_cu_e5595281_101314cuda3std3__45__cpo3endE,@object
	.size		_ZN40_INTERNAL_ff147d22_4_k_cu_e5595281_101314cuda3std3__45__cpo3endE,(_ZN40_INTERNAL_ff147d22_4_k_cu_e5595281_101314cuda3std3__419piecewise_constructE - _ZN40_INTERNAL_ff147d22_4_k_cu_e5595281_101314cuda3std3__45__cpo3endE)
_ZN40_INTERNAL_ff147d22_4_k_cu_e5595281_101314cuda3std3__45__cpo3endE:
	.zero		1
	.type		_ZN40_INTERNAL_ff147d22_4_k_cu_e5595281_101314cuda3std3__419piecewise_constructE,@object
	.size		_ZN40_INTERNAL_ff147d22_4_k_cu_e5595281_101314cuda3std3__419piecewise_constructE,(_ZN40_INTERNAL_ff147d22_4_k_cu_e5595281_101314cuda3std3__45__cpo4cendE - _ZN40_INTERNAL_ff147d22_4_k_cu_e5595281_101314cuda3std3__419piecewise_constructE)
_ZN40_INTERNAL_ff147d22_4_k_cu_e5595281_101314cuda3std3__419piecewise_constructE:
	.zero		1
	.type		_ZN40_INTERNAL_ff147d22_4_k_cu_e5595281_101314cuda3std3__45__cpo4cendE,@object
	.size		_ZN40_INTERNAL_ff147d22_4_k_cu_e5595281_101314cuda3std3__45__cpo4cendE,(_ZN40_INTERNAL_ff147d22_4_k_cu_e5595281_101314cuda3std6ranges3__45__cpo4swapE - _ZN40_INTERNAL_ff147d22_4_k_cu_e5595281_101314cuda3std3__45__cpo4cendE)
_ZN40_INTERNAL_ff147d22_4_k_cu_e5595281_101314cuda3std3__45__cpo4cendE:
	.zero		1
	.type		_ZN40_INTERNAL_ff147d22_4_k_cu_e5595281_101314cuda3std6ranges3__45__cpo4swapE,@object
	.size		_ZN40_INTERNAL_ff147d22_4_k_cu_e5595281_101314cuda3std6ranges3__45__cpo4swapE,(.L_11 - _ZN40_INTERNAL_ff147d22_4_k_cu_e5595281_101314cuda3std6ranges3__45__cpo4swapE)
_ZN40_INTERNAL_ff147d22_4_k_cu_e5595281_101314cuda3std6ranges3__45__cpo4swapE:
	.zero		1
.L_11:


//--------------------- .nv.constant0._ZN7cutlass13device_kernelINS_4gemm6kernel13GemmUniversalIN4cute5tupleIJiiiiEEENS1_10collective13CollectiveMmaINS1_35MainloopSm100TmaUmmaWarpSpecializedILi16ELi2ELi4ENS5_IJNS4_1CILi2EEENSA_ILi1EEESC_EEEEENS5_IJNSA_ILi128EEENSA_ILi256EEENSA_ILi64EEEEEEaNS5_IJlSC_lEEEaSJ_NS4_8TiledMMAINS4_8MMA_AtomIJNS4_21SM100_MMA_S8_2x1SM_SSIaaiLi128ELi256ELNS4_4UMMA5MajorE0ELSO_0ELNSN_8SaturateE0EEEEEENS4_6LayoutINS5_IJSC_SC_SC_EEENS5_IJNSA_ILi0EEESU_SU_EEEEENS5_IJNS4_10UnderscoreESX_SX_EEEEENS4_18SM100_TMA_2SM_LOADENS4_14ComposedLayoutINS4_7SwizzleILi2ELi4ELi3EEENS4_18smem_ptr_flag_bitsILi8EEENSS_INS5_IJNSA_ILi8EEESH_EEENS5_IJSH_SC_EEEEEEEvNS4_8identityES10_S1A_vS1B_EENS_8epilogue10collective18CollectiveEpilogueINS1D_23Sm100TmaWarpSpecializedILi4ELi2ELi32ELb0ELb0EEEJNS5_IJSH_SG_SH_EEENS5_IJNSS_ISH_SC_EENSS_INS5_IJNSA_ILi32EEESB_EEENS5_IJSC_SF_EEEEEEEEaSJ_aSJ_NS1D_6fusion15FusionCallbacksIS1H_NS1P_17LinearCombinationIaiaiLNS_15FloatRoundStyleE2EEES1I_S1O_JEEENS4_5SM1004TMEM4LOAD26SM100_TMEM_LOAD_32dp32b32xENS4_13SM90_TMA_LOADENS11_INS12_ILi1ELi4ELi3EEES15_NSS_INS5_IJS16_S1K_EEENS5_IJS1K_SC_EEEEEEENS4_39AutoVectorizingCopyWithAssumedAlignmentILi128EEENS4_14SM90_TMA_STOREES24_S26_S26_EEEvvEEEEvNT_6ParamsE --------------------------
	.section	.nv.constant0._ZN7cutlass13device_kernelINS_4gemm6kernel13GemmUniversalIN4cute5tupleIJiiiiEEENS1_10collective13CollectiveMmaINS1_35MainloopSm100TmaUmmaWarpSpecializedILi16ELi2ELi4ENS5_IJNS4_1CILi2EEENSA_ILi1EEESC_EEEEENS5_IJNSA_ILi128EEENSA_ILi256EEENSA_ILi64EEEEEEaNS5_IJlSC_lEEEaSJ_NS4_8TiledMMAINS4_8MMA_AtomIJNS4_21SM100_MMA_S8_2x1SM_SSIaaiLi128ELi256ELNS4_4UMMA5MajorE0ELSO_0ELNSN_8SaturateE0EEEEEENS4_6LayoutINS5_IJSC_SC_SC_EEENS5_IJNSA_ILi0EEESU_SU_EEEEENS5_IJNS4_10UnderscoreESX_SX_EEEEENS4_18SM100_TMA_2SM_LOADENS4_14ComposedLayoutINS4_7SwizzleILi2ELi4ELi3EEENS4_18smem_ptr_flag_bitsILi8EEENSS_INS5_IJNSA_ILi8EEESH_EEENS5_IJSH_SC_EEEEEEEvNS4_8identityES10_S1A_vS1B_EENS_8epilogue10collective18CollectiveEpilogueINS1D_23Sm100TmaWarpSpecializedILi4ELi2ELi32ELb0ELb0EEEJNS5_IJSH_SG_SH_EEENS5_IJNSS_ISH_SC_EENSS_INS5_IJNSA_ILi32EEESB_EEENS5_IJSC_SF_EEEEEEEEaSJ_aSJ_NS1D_6fusion15FusionCallbacksIS1H_NS1P_17LinearCombinationIaiaiLNS_15FloatRoundStyleE2EEES1I_S1O_JEEENS4_5SM1004TMEM4LOAD26SM100_TMEM_LOAD_32dp32b32xENS4_13SM90_TMA_LOADENS11_INS12_ILi1ELi4ELi3EEES15_NSS_INS5_IJS16_S1K_EEENS5_IJS1K_SC_EEEEEEENS4_39AutoVectorizingCopyWithAssumedAlignmentILi128EEENS4_14SM90_TMA_STOREES24_S26_S26_EEEvvEEEEvNT_6ParamsE,"a",@progbits
	.sectionflags	@""
	.align	4
.nv.constant0._ZN7cutlass13device_kernelINS_4gemm6kernel13GemmUniversalIN4cute5tupleIJiiiiEEENS1_10collective13CollectiveMmaINS1_35MainloopSm100TmaUmmaWarpSpecializedILi16ELi2ELi4ENS5_IJNS4_1CILi2EEENSA_ILi1EEESC_EEEEENS5_IJNSA_ILi128EEENSA_ILi256EEENSA_ILi64EEEEEEaNS5_IJlSC_lEEEaSJ_NS4_8TiledMMAINS4_8MMA_AtomIJNS4_21SM100_MMA_S8_2x1SM_SSIaaiLi128ELi256ELNS4_4UMMA5MajorE0ELSO_0ELNSN_8SaturateE0EEEEEENS4_6LayoutINS5_IJSC_SC_SC_EEENS5_IJNSA_ILi0EEESU_SU_EEEEENS5_IJNS4_10UnderscoreESX_SX_EEEEENS4_18SM100_TMA_2SM_LOADENS4_14ComposedLayoutINS4_7SwizzleILi2ELi4ELi3EEENS4_18smem_ptr_flag_bitsILi8EEENSS_INS5_IJNSA_ILi8EEESH_EEENS5_IJSH_SC_EEEEEEEvNS4_8identityES10_S1A_vS1B_EENS_8epilogue10collective18CollectiveEpilogueINS1D_23Sm100TmaWarpSpecializedILi4ELi2ELi32ELb0ELb0EEEJNS5_IJSH_SG_SH_EEENS5_IJNSS_ISH_SC_EENSS_INS5_IJNSA_ILi32EEESB_EEENS5_IJSC_SF_EEEEEEEEaSJ_aSJ_NS1D_6fusion15FusionCallbacksIS1H_NS1P_17LinearCombinationIaiaiLNS_15FloatRoundStyleE2EEES1I_S1O_JEEENS4_5SM1004TMEM4LOAD26SM100_TMEM_LOAD_32dp32b32xENS4_13SM90_TMA_LOADENS11_INS12_ILi1ELi4ELi3EEES15_NSS_INS5_IJS16_S1K_EEENS5_IJS1K_SC_EEEEEEENS4_39AutoVectorizingCopyWithAssumedAlignmentILi128EEENS4_14SM90_TMA_STOREES24_S26_S26_EEEvvEEEEvNT_6ParamsE:
	.zero		2944


//--------------------- SYMBOLS --------------------------

	.type		.nv.reservedSmem.offset0,@object
	.size		.nv.reservedSmem.offset0,0x4
	.type		.nv.reservedSmem.cap,@object
	.size		.nv.reservedSmem.cap,0x4
	.type		__assertfail,@function
